	.target	sm_100a

	.elftype	@"ET_EXEC"


//--------------------- .note.nv.tkinfo           --------------------------
	.section	.note.nv.tkinfo,"",@"SHT_NOTE"
	.sectionflags	@"SHF_NOTE_NV_TKINFO"
	.tkinfo
        /*0018*/ 	.word	0x00000002
        /*0030*/ 	.string	""
        /*0030*/ 	.string	"ptxas"
        /*0030*/ 	.string	"Cuda compilation tools, release 13.0, V13.0.88"
        /*0030*/ 	.string	"Build cuda_13.0.r13.0/compiler.36424714_0"
        /*0030*/ 	.string	"-arch sm_100a -m 64 "



//--------------------- .note.nv.cuinfo           --------------------------
	.section	.note.nv.cuinfo,"",@"SHT_NOTE"
	.sectionflags	@"SHF_NOTE_NV_CUINFO"
        /*0018*/ 	.short	0x0002
        /*001a*/ 	.short	0x0064
        /*001c*/ 	.short	0x0082
	.zero		2


//--------------------- .nv.info                  --------------------------
	.section	.nv.info,"",@"SHT_CUDA_INFO"
	.align	4


	//----- nvinfo : EIATTR_REGCOUNT
	.align		4
        /*0000*/ 	.byte	0x04, 0x2f
        /*0002*/ 	.short	(.L_19 - .L_18)
	.align		4
.L_18:
        /*0004*/ 	.word	index@(_ZN7cutlass13device_kernelINS_4gemm6kernel13GemmUniversalIN4cute5tupleIJiiiiEEENS1_10collective13CollectiveMmaINS1_35MainloopSm100TmaUmmaWarpSpecializedILi12ELi2ELi4ENS5_IJNS4_1CILi2EEESB_NSA_ILi1EEEEEEEENS5_IJNSA_ILi128EEESF_NSA_ILi32EEEEEENS_10tfloat32_tENS5_IJlSC_lEEESI_SJ_NS4_8TiledMMAINS4_8MMA_AtomIJNS4_23SM100_MMA_TF32_2x1SM_SSISI_SI_fLi128ELi128ELNS4_4UMMA5MajorE0ELSO_0ELNSN_7ScaleInE0ELSP_0EEEEEENS4_6LayoutINS5_IJSC_SC_SC_EEENS5_IJNSA_ILi0EEESU_SU_EEEEENS5_IJNS4_10UnderscoreESX_SX_EEEEENS4_28SM100_TMA_2SM_LOAD_MULTICASTENS4_14ComposedLayoutINS4_7SwizzleILi3ELi4ELi3EEENS4_18smem_ptr_flag_bitsILi32EEENSS_INS5_IJNSA_ILi8EEESG_EEENS5_IJSG_SC_EEEEEEEvNS4_8identityENS4_18SM100_TMA_2SM_LOADES1A_vS1B_EENS_8epilogue10collective18CollectiveEpilogueINS1E_23Sm100TmaWarpSpecializedILi4ELi2ELi16ELb1ELb0EEEJNS5_IJNSA_ILi64EEESF_SG_EEENS5_IJNSS_IS1J_SC_EENSS_INS5_IJNSA_ILi16EEESB_EEENS5_IJSC_S1J_EEEEEEEESI_SJ_SI_SJ_NS1E_6fusion15FusionCallbacksIS1I_NS1R_17LinearCombinationISI_fSI_fLNS_15FloatRoundStyleE2EEES1K_S1Q_JEEENS4_5SM1004TMEM4LOAD26SM100_TMEM_LOAD_32dp32b16xENS4_13SM90_TMA_LOADENS11_INS12_ILi2ELi4ELi3EEES15_NSS_INS5_IJS16_S1M_EEENS5_IJS1M_SC_EEEEEEENS4_39AutoVectorizingCopyWithAssumedAlignmentILi128EEENS4_14SM90_TMA_STOREES26_S28_S28_EEEvvEEEEvNT_6ParamsE)
        /*0008*/ 	.word	0x00000050


	//----- nvinfo : EIATTR_FRAME_SIZE
	.align		4
.L_19:
        /*000c*/ 	.byte	0x04, 0x11
        /*000e*/ 	.short	(.L_21 - .L_20)
	.align		4
.L_20:
        /*0010*/ 	.word	index@($__internal_2_$__cuda_sm10x_tcgen05_guardrail_trap_unallocated_columns_being_dealloced)
        /*0014*/ 	.word	0x00000000


	//----- nvinfo : EIATTR_FRAME_SIZE
	.align		4
.L_21:
        /*0018*/ 	.byte	0x04, 0x11
        /*001a*/ 	.short	(.L_23 - .L_22)
	.align		4
.L_22:
        /*001c*/ 	.word	index@($__internal_1_$__cuda_sm10x_tcgen05_guardrail_trap_phase_invalid_during_alloc)
        /*0020*/ 	.word	0x00000000


	//----- nvinfo : EIATTR_FRAME_SIZE
	.align		4
.L_23:
        /*0024*/ 	.byte	0x04, 0x11
        /*0026*/ 	.short	(.L_25 - .L_24)
	.align		4
.L_24:
        /*0028*/ 	.word	index@($__internal_0_$__cuda_sm10x_tcgen05_guardrail_trap_col_being_dealloced_not_returned_by_alloc)
        /*002c*/ 	.word	0x00000000


	//----- nvinfo : EIATTR_FRAME_SIZE
	.align		4
.L_25:
        /*0030*/ 	.byte	0x04, 0x11
        /*0032*/ 	.short	(.L_27 - .L_26)
	.align		4
.L_26:
        /*0034*/ 	.word	index@(_ZN7cutlass13device_kernelINS_4gemm6kernel13GemmUniversalIN4cute5tupleIJiiiiEEENS1_10collective13CollectiveMmaINS1_35MainloopSm100TmaUmmaWarpSpecializedILi12ELi2ELi4ENS5_IJNS4_1CILi2EEESB_NSA_ILi1EEEEEEEENS5_IJNSA_ILi128EEESF_NSA_ILi32EEEEEENS_10tfloat32_tENS5_IJlSC_lEEESI_SJ_NS4_8TiledMMAINS4_8MMA_AtomIJNS4_23SM100_MMA_TF32_2x1SM_SSISI_SI_fLi128ELi128ELNS4_4UMMA5MajorE0ELSO_0ELNSN_7ScaleInE0ELSP_0EEEEEENS4_6LayoutINS5_IJSC_SC_SC_EEENS5_IJNSA_ILi0EEESU_SU_EEEEENS5_IJNS4_10UnderscoreESX_SX_EEEEENS4_28SM100_TMA_2SM_LOAD_MULTICASTENS4_14ComposedLayoutINS4_7SwizzleILi3ELi4ELi3EEENS4_18smem_ptr_flag_bitsILi32EEENSS_INS5_IJNSA_ILi8EEESG_EEENS5_IJSG_SC_EEEEEEEvNS4_8identityENS4_18SM100_TMA_2SM_LOADES1A_vS1B_EENS_8epilogue10collective18CollectiveEpilogueINS1E_23Sm100TmaWarpSpecializedILi4ELi2ELi16ELb1ELb0EEEJNS5_IJNSA_ILi64EEESF_SG_EEENS5_IJNSS_IS1J_SC_EENSS_INS5_IJNSA_ILi16EEESB_EEENS5_IJSC_S1J_EEEEEEEESI_SJ_SI_SJ_NS1E_6fusion15FusionCallbacksIS1I_NS1R_17LinearCombinationISI_fSI_fLNS_15FloatRoundStyleE2EEES1K_S1Q_JEEENS4_5SM1004TMEM4LOAD26SM100_TMEM_LOAD_32dp32b16xENS4_13SM90_TMA_LOADENS11_INS12_ILi2ELi4ELi3EEES15_NSS_INS5_IJS16_S1M_EEENS5_IJS1M_SC_EEEEEEENS4_39AutoVectorizingCopyWithAssumedAlignmentILi128EEENS4_14SM90_TMA_STOREES26_S28_S28_EEEvvEEEEvNT_6ParamsE)
        /*0038*/ 	.word	0x00000000


	//----- nvinfo : EIATTR_MIN_STACK_SIZE
	.align		4
.L_27:
        /*003c*/ 	.byte	0x04, 0x12
        /*003e*/ 	.short	(.L_29 - .L_28)
	.align		4
.L_28:
        /*0040*/ 	.word	index@(_ZN7cutlass13device_kernelINS_4gemm6kernel13GemmUniversalIN4cute5tupleIJiiiiEEENS1_10collective13CollectiveMmaINS1_35MainloopSm100TmaUmmaWarpSpecializedILi12ELi2ELi4ENS5_IJNS4_1CILi2EEESB_NSA_ILi1EEEEEEEENS5_IJNSA_ILi128EEESF_NSA_ILi32EEEEEENS_10tfloat32_tENS5_IJlSC_lEEESI_SJ_NS4_8TiledMMAINS4_8MMA_AtomIJNS4_23SM100_MMA_TF32_2x1SM_SSISI_SI_fLi128ELi128ELNS4_4UMMA5MajorE0ELSO_0ELNSN_7ScaleInE0ELSP_0EEEEEENS4_6LayoutINS5_IJSC_SC_SC_EEENS5_IJNSA_ILi0EEESU_SU_EEEEENS5_IJNS4_10UnderscoreESX_SX_EEEEENS4_28SM100_TMA_2SM_LOAD_MULTICASTENS4_14ComposedLayoutINS4_7SwizzleILi3ELi4ELi3EEENS4_18smem_ptr_flag_bitsILi32EEENSS_INS5_IJNSA_ILi8EEESG_EEENS5_IJSG_SC_EEEEEEEvNS4_8identityENS4_18SM100_TMA_2SM_LOADES1A_vS1B_EENS_8epilogue10collective18CollectiveEpilogueINS1E_23Sm100TmaWarpSpecializedILi4ELi2ELi16ELb1ELb0EEEJNS5_IJNSA_ILi64EEESF_SG_EEENS5_IJNSS_IS1J_SC_EENSS_INS5_IJNSA_ILi16EEESB_EEENS5_IJSC_S1J_EEEEEEEESI_SJ_SI_SJ_NS1E_6fusion15FusionCallbacksIS1I_NS1R_17LinearCombinationISI_fSI_fLNS_15FloatRoundStyleE2EEES1K_S1Q_JEEENS4_5SM1004TMEM4LOAD26SM100_TMEM_LOAD_32dp32b16xENS4_13SM90_TMA_LOADENS11_INS12_ILi2ELi4ELi3EEES15_NSS_INS5_IJS16_S1M_EEENS5_IJS1M_SC_EEEEEEENS4_39AutoVectorizingCopyWithAssumedAlignmentILi128EEENS4_14SM90_TMA_STOREES26_S28_S28_EEEvvEEEEvNT_6ParamsE)
        /*0044*/ 	.word	0x00000000
.L_29:


//--------------------- .nv.compat                --------------------------
	.section	.nv.compat,"",@"SHT_CUDA_COMPAT_INFO"
	.align	4
        /*0000*/ 	.byte	0x02, 0x09, 0x01, 0x00, 0x02, 0x02, 0x02, 0x00, 0x02, 0x05, 0x05, 0x00, 0x03, 0x07, 0x01, 0x01
        /*0010*/ 	.byte	0x02, 0x03, 0x01, 0x00, 0x02, 0x06, 0x01, 0x00, 0x04, 0x0b, 0x08, 0x00, 0x09, 0x00, 0x00, 0x00
        /*0020*/ 	.byte	0x00, 0x00, 0x00, 0x00


//--------------------- .nv.info._ZN7cutlass13device_kernelINS_4gemm6kernel13GemmUniversalIN4cute5tupleIJiiiiEEENS1_10collective13CollectiveMmaINS1_35MainloopSm100TmaUmmaWarpSpecializedILi12ELi2ELi4ENS5_IJNS4_1CILi2EEESB_NSA_ILi1EEEEEEEENS5_IJNSA_ILi128EEESF_NSA_ILi32EEEEEENS_10tfloat32_tENS5_IJlSC_lEEESI_SJ_NS4_8TiledMMAINS4_8MMA_AtomIJNS4_23SM100_MMA_TF32_2x1SM_SSISI_SI_fLi128ELi128ELNS4_4UMMA5MajorE0ELSO_0ELNSN_7ScaleInE0ELSP_0EEEEEENS4_6LayoutINS5_IJSC_SC_SC_EEENS5_IJNSA_ILi0EEESU_SU_EEEEENS5_IJNS4_10UnderscoreESX_SX_EEEEENS4_28SM100_TMA_2SM_LOAD_MULTICASTENS4_14ComposedLayoutINS4_7SwizzleILi3ELi4ELi3EEENS4_18smem_ptr_flag_bitsILi32EEENSS_INS5_IJNSA_ILi8EEESG_EEENS5_IJSG_SC_EEEEEEEvNS4_8identityENS4_18SM100_TMA_2SM_LOADES1A_vS1B_EENS_8epilogue10collective18CollectiveEpilogueINS1E_23Sm100TmaWarpSpecializedILi4ELi2ELi16ELb1ELb0EEEJNS5_IJNSA_ILi64EEESF_SG_EEENS5_IJNSS_IS1J_SC_EENSS_INS5_IJNSA_ILi16EEESB_EEENS5_IJSC_S1J_EEEEEEEESI_SJ_SI_SJ_NS1E_6fusion15FusionCallbacksIS1I_NS1R_17LinearCombinationISI_fSI_fLNS_15FloatRoundStyleE2EEES1K_S1Q_JEEENS4_5SM1004TMEM4LOAD26SM100_TMEM_LOAD_32dp32b16xENS4_13SM90_TMA_LOADENS11_INS12_ILi2ELi4ELi3EEES15_NSS_INS5_IJS16_S1M_EEENS5_IJS1M_SC_EEEEEEENS4_39AutoVectorizingCopyWithAssumedAlignmentILi128EEENS4_14SM90_TMA_STOREES26_S28_S28_EEEvvEEEEvNT_6ParamsE --------------------------
	.section	.nv.info._ZN7cutlass13device_kernelINS_4gemm6kernel13GemmUniversalIN4cute5tupleIJiiiiEEENS1_10collective13CollectiveMmaINS1_35MainloopSm100TmaUmmaWarpSpecializedILi12ELi2ELi4ENS5_IJNS4_1CILi2EEESB_NSA_ILi1EEEEEEEENS5_IJNSA_ILi128EEESF_NSA_ILi32EEEEEENS_10tfloat32_tENS5_IJlSC_lEEESI_SJ_NS4_8TiledMMAINS4_8MMA_AtomIJNS4_23SM100_MMA_TF32_2x1SM_SSISI_SI_fLi128ELi128ELNS4_4UMMA5MajorE0ELSO_0ELNSN_7ScaleInE0ELSP_0EEEEEENS4_6LayoutINS5_IJSC_SC_SC_EEENS5_IJNSA_ILi0EEESU_SU_EEEEENS5_IJNS4_10UnderscoreESX_SX_EEEEENS4_28SM100_TMA_2SM_LOAD_MULTICASTENS4_14ComposedLayoutINS4_7SwizzleILi3ELi4ELi3EEENS4_18smem_ptr_flag_bitsILi32EEENSS_INS5_IJNSA_ILi8EEESG_EEENS5_IJSG_SC_EEEEEEEvNS4_8identityENS4_18SM100_TMA_2SM_LOADES1A_vS1B_EENS_8epilogue10collective18CollectiveEpilogueINS1E_23Sm100TmaWarpSpecializedILi4ELi2ELi16ELb1ELb0EEEJNS5_IJNSA_ILi64EEESF_SG_EEENS5_IJNSS_IS1J_SC_EENSS_INS5_IJNSA_ILi16EEESB_EEENS5_IJSC_S1J_EEEEEEEESI_SJ_SI_SJ_NS1E_6fusion15FusionCallbacksIS1I_NS1R_17LinearCombinationISI_fSI_fLNS_15FloatRoundStyleE2EEES1K_S1Q_JEEENS4_5SM1004TMEM4LOAD26SM100_TMEM_LOAD_32dp32b16xENS4_13SM90_TMA_LOADENS11_INS12_ILi2ELi4ELi3EEES15_NSS_INS5_IJS16_S1M_EEENS5_IJS1M_SC_EEEEEEENS4_39AutoVectorizingCopyWithAssumedAlignmentILi128EEENS4_14SM90_TMA_STOREES26_S28_S28_EEEvvEEEEvNT_6ParamsE,"",@"SHT_CUDA_INFO"
	.sectionflags	@""
	.align	4


	//----- nvinfo : EIATTR_CUDA_API_VERSION
	.align		4
        /*0000*/ 	.byte	0x04, 0x37
        /*0002*/ 	.short	(.L_31 - .L_30)
.L_30:
        /*0004*/ 	.word	0x00000082


	//----- nvinfo : EIATTR_KPARAM_INFO
	.align		4
.L_31:
        /*0008*/ 	.byte	0x04, 0x17
        /*000a*/ 	.short	(.L_33 - .L_32)
.L_32:
        /*000c*/ 	.word	0x00000000
        /*0010*/ 	.short	0x0000
        /*0012*/ 	.short	0x0000
        /*0014*/ 	.byte	0x00, 0xf0, 0x01, 0x20


	//----- nvinfo : EIATTR_AT_ENTRY_FRAGMENTS
	.align		4
.L_33:
        /*0018*/ 	.byte	0x04, 0x4f
        /*001a*/ 	.short	(.L_35 - .L_34)


	//   ....[0]....
.L_34:
        /*001c*/ 	.word	0x00000007


	//----- nvinfo : EIATTR_RESERVED_SMEM_USED
	.align		4
.L_35:
        /*0020*/ 	.byte	0x01, 0x41
	.zero		2


	//----- nvinfo : EIATTR_SPARSE_MMA_MASK
	.align		4
        /*0024*/ 	.byte	0x03, 0x50
        /*0026*/ 	.short	0x0000


	//----- nvinfo : EIATTR_TCGEN05_2CTA_USED
	.align		4
        /*0028*/ 	.byte	0x01, 0x52
	.zero		2


	//----- nvinfo : EIATTR_MAXREG_COUNT
	.align		4
        /*002c*/ 	.byte	0x03, 0x1b
        /*002e*/ 	.short	0x00ff


	//----- nvinfo : EIATTR_NUM_BARRIERS
	.align		4
        /*0030*/ 	.byte	0x02, 0x4c
        /*0032*/ 	.byte	0x07
	.zero		1


	//----- nvinfo : EIATTR_EXTERNS
	.align		4
        /*0034*/ 	.byte	0x04, 0x0f
        /*0036*/ 	.short	(.L_37 - .L_36)


	//   ....[0]....
	.align		4
.L_36:
        /*0038*/ 	.word	index@(__assertfail)


	//----- nvinfo : EIATTR_MERCURY_ISA_VERSION
	.align		4
.L_37:
        /*003c*/ 	.byte	0x03, 0x5f
        /*003e*/ 	.short	0x0101


	//----- nvinfo : EIATTR_INT_WARP_WIDE_INSTR_OFFSETS
	.align		4
        /*0040*/ 	.byte	0x04, 0x31
        /*0042*/ 	.short	(.L_39 - .L_38)


	//   ....[0]....
.L_38:
        /*0044*/ 	.word	0x00000ea0


	//   ....[1]....
        /*0048*/ 	.word	0x00000f40


	//   ....[2]....
        /*004c*/ 	.word	0x00004860


	//   ....[3]....
        /*0050*/ 	.word	0x00004880


	//   ....[4]....
        /*0054*/ 	.word	0x000048b0


	//   ....[5]....
        /*0058*/ 	.word	0x000053f0


	//   ....[6]....
        /*005c*/ 	.word	0x00005490


	//   ....[7]....
        /*0060*/ 	.word	0x00005550


	//   ....[8]....
        /*0064*/ 	.word	0x000055c0


	//   ....[9]....
        /*0068*/ 	.word	0x00005680


	//   ....[10]....
        /*006c*/ 	.word	0x00005720


	//   ....[11]....
        /*0070*/ 	.word	0x00005790


	//   ....[12]....
        /*0074*/ 	.word	0x00005850


	//   ....[13]....
        /*0078*/ 	.word	0x000058f0


	//   ....[14]....
        /*007c*/ 	.word	0x00005990


	//   ....[15]....
        /*0080*/ 	.word	0x00005a80


	//   ....[16]....
        /*0084*/ 	.word	0x00005b50


	//----- nvinfo : EIATTR_COOP_GROUP_MASK_REGIDS
	.align		4
.L_39:
        /*0088*/ 	.byte	0x04, 0x29
        /*008a*/ 	.short	(.L_41 - .L_40)


	//   ....[0]....
.L_40:
        /*008c*/ 	.word	0xffffffff


	//   ....[1]....
        /*0090*/ 	.word	0xffffffff


	//   ....[2]....
        /*0094*/ 	.word	0xffffffff


	//   ....[3]....
        /*0098*/ 	.word	0xffffffff


	//   ....[4]....
        /*009c*/ 	.word	0xffffffff


	//   ....[5]....
        /*00a0*/ 	.word	0xffffffff


	//   ....[6]....
        /*00a4*/ 	.word	0xffffffff


	//   ....[7]....
        /*00a8*/ 	.word	0xffffffff


	//   ....[8]....
        /*00ac*/ 	.word	0xffffffff


	//   ....[9]....
        /*00b0*/ 	.word	0xffffffff


	//   ....[10]....
        /*00b4*/ 	.word	0xffffffff


	//   ....[11]....
        /*00b8*/ 	.word	0xffffffff


	//   ....[12]....
        /*00bc*/ 	.word	0xffffffff


	//   ....[13]....
        /*00c0*/ 	.word	0xffffffff


	//----- nvinfo : EIATTR_COOP_GROUP_INSTR_OFFSETS
	.align		4
.L_41:
        /*00c4*/ 	.byte	0x04, 0x28
        /*00c6*/ 	.short	(.L_43 - .L_42)


	//   ....[0]....
.L_42:
        /*00c8*/ 	.word	0x000000b0


	//   ....[1]....
        /*00cc*/ 	.word	0x00000520


	//   ....[2]....
        /*00d0*/ 	.word	0x00000810


	//   ....[3]....
        /*00d4*/ 	.word	0x000009a0


	//   ....[4]....
        /*00d8*/ 	.word	0x00000a90


	//   ....[5]....
        /*00dc*/ 	.word	0x00000bf0


	//   ....[6]....
        /*00e0*/ 	.word	0x00000d80


	//   ....[7]....
        /*00e4*/ 	.word	0x00000fc0


	//   ....[8]....
        /*00e8*/ 	.word	0x00002310


	//   ....[9]....
        /*00ec*/ 	.word	0x00003640


	//   ....[10]....
        /*00f0*/ 	.word	0x00003b10


	//   ....[11]....
        /*00f4*/ 	.word	0x00003b40


	//   ....[12]....
        /*00f8*/ 	.word	0x00004760


	//   ....[13]....
        /*00fc*/ 	.word	0x00004970


	//----- nvinfo : EIATTR_VRC_CTA_INIT_COUNT
	.align		4
.L_43:
        /*0100*/ 	.byte	0x02, 0x4a
        /*0102*/ 	.byte	0x80
	.zero		1


	//----- nvinfo : EIATTR_SYSCALL_OFFSETS
	.align		4
        /*0104*/ 	.byte	0x04, 0x46
        /*0106*/ 	.short	(.L_45 - .L_44)


	//   ....[0]....
.L_44:
        /*0108*/ 	.word	0x00006710


	//   ....[1]....
        /*010c*/ 	.word	0x00006800


	//   ....[2]....
        /*0110*/ 	.word	0x00006fd0


	//   ....[3]....
        /*0114*/ 	.word	0x000079a0


	//   ....[4]....
        /*0118*/ 	.word	0x00008350


	//   ....[5]....
        /*011c*/ 	.word	0x00008d00


	//----- nvinfo : EIATTR_MBARRIER_INSTR_OFFSETS
	.align		4
.L_45:
        /*0120*/ 	.byte	0x04, 0x39
        /*0122*/ 	.short	(.L_47 - .L_46)


	//   ....[0]....
.L_46:
        /*0124*/ 	.word	0x00000670
        /*0128*/ 	.word	0x000000ff
        /*012c*/ 	.word	0x00000000
        /*0130*/ 	.short	0x0100
        /*0132*/ 	.byte	0x04
	.zero		1


	//   ....[1]....
        /*0134*/ 	.word	0x00000680
        /*0138*/ 	.word	0x000000ff
        /*013c*/ 	.word	0x00000060
        /*0140*/ 	.short	0x0100
        /*0142*/ 	.byte	0x04
	.zero		1


	//   ....[2]....
        /*0144*/ 	.word	0x00000690
        /*0148*/ 	.word	0x000000ff
        /*014c*/ 	.word	0x00000008
        /*0150*/ 	.short	0x0100
        /*0152*/ 	.byte	0x04
	.zero		1


	//   ....[3]....
        /*0154*/ 	.word	0x000006a0
        /*0158*/ 	.word	0x000000ff
        /*015c*/ 	.word	0x00000068
        /*0160*/ 	.short	0x0100
        /*0162*/ 	.byte	0x04
	.zero		1


	//   ....[4]....
        /*0164*/ 	.word	0x000006b0
        /*0168*/ 	.word	0x000000ff
        /*016c*/ 	.word	0x00000010
        /*0170*/ 	.short	0x0100
        /*0172*/ 	.byte	0x04
	.zero		1


	//   ....[5]....
        /*0174*/ 	.word	0x000006c0
        /*0178*/ 	.word	0x000000ff
        /*017c*/ 	.word	0x00000070
        /*0180*/ 	.short	0x0100
        /*0182*/ 	.byte	0x04
	.zero		1


	//   ....[6]....
        /*0184*/ 	.word	0x000006d0
        /*0188*/ 	.word	0x000000ff
        /*018c*/ 	.word	0x00000018
        /*0190*/ 	.short	0x0100
        /*0192*/ 	.byte	0x04
	.zero		1


	//   ....[7]....
        /*0194*/ 	.word	0x000006e0
        /*0198*/ 	.word	0x000000ff
        /*019c*/ 	.word	0x00000078
        /*01a0*/ 	.short	0x0100
        /*01a2*/ 	.byte	0x04
	.zero		1


	//   ....[8]....
        /*01a4*/ 	.word	0x000006f0
        /*01a8*/ 	.word	0x000000ff
        /*01ac*/ 	.word	0x00000020
        /*01b0*/ 	.short	0x0100
        /*01b2*/ 	.byte	0x04
	.zero		1


	//   ....[9]....
        /*01b4*/ 	.word	0x00000700
        /*01b8*/ 	.word	0x000000ff
        /*01bc*/ 	.word	0x00000080
        /*01c0*/ 	.short	0x0100
        /*01c2*/ 	.byte	0x04
	.zero		1


	//   ....[10]....
        /*01c4*/ 	.word	0x00000710
        /*01c8*/ 	.word	0x000000ff
        /*01cc*/ 	.word	0x00000028
        /*01d0*/ 	.short	0x0100
        /*01d2*/ 	.byte	0x04
	.zero		1


	//   ....[11]....
        /*01d4*/ 	.word	0x00000720
        /*01d8*/ 	.word	0x000000ff
        /*01dc*/ 	.word	0x00000088
        /*01e0*/ 	.short	0x0100
        /*01e2*/ 	.byte	0x04
	.zero		1


	//   ....[12]....
        /*01e4*/ 	.word	0x00000730
        /*01e8*/ 	.word	0x000000ff
        /*01ec*/ 	.word	0x00000030
        /*01f0*/ 	.short	0x0100
        /*01f2*/ 	.byte	0x04
	.zero		1


	//   ....[13]....
        /*01f4*/ 	.word	0x00000740
        /*01f8*/ 	.word	0x000000ff
        /*01fc*/ 	.word	0x00000090
        /*0200*/ 	.short	0x0100
        /*0202*/ 	.byte	0x04
	.zero		1


	//   ....[14]....
        /*0204*/ 	.word	0x00000750
        /*0208*/ 	.word	0x000000ff
        /*020c*/ 	.word	0x00000038
        /*0210*/ 	.short	0x0100
        /*0212*/ 	.byte	0x04
	.zero		1


	//   ....[15]....
        /*0214*/ 	.word	0x00000760
        /*0218*/ 	.word	0x000000ff
        /*021c*/ 	.word	0x00000098
        /*0220*/ 	.short	0x0100
        /*0222*/ 	.byte	0x04
	.zero		1


	//   ....[16]....
        /*0224*/ 	.word	0x00000770
        /*0228*/ 	.word	0x000000ff
        /*022c*/ 	.word	0x00000040
        /*0230*/ 	.short	0x0100
        /*0232*/ 	.byte	0x04
	.zero		1


	//   ....[17]....
        /*0234*/ 	.word	0x00000780
        /*0238*/ 	.word	0x000000ff
        /*023c*/ 	.word	0x000000a0
        /*0240*/ 	.short	0x0100
        /*0242*/ 	.byte	0x04
	.zero		1


	//   ....[18]....
        /*0244*/ 	.word	0x00000790
        /*0248*/ 	.word	0x000000ff
        /*024c*/ 	.word	0x00000048
        /*0250*/ 	.short	0x0100
        /*0252*/ 	.byte	0x04
	.zero		1


	//   ....[19]....
        /*0254*/ 	.word	0x000007a0
        /*0258*/ 	.word	0x000000ff
        /*025c*/ 	.word	0x000000a8
        /*0260*/ 	.short	0x0100
        /*0262*/ 	.byte	0x04
	.zero		1


	//   ....[20]....
        /*0264*/ 	.word	0x000007b0
        /*0268*/ 	.word	0x000000ff
        /*026c*/ 	.word	0x00000050
        /*0270*/ 	.short	0x0100
        /*0272*/ 	.byte	0x04
	.zero		1


	//   ....[21]....
        /*0274*/ 	.word	0x000007c0
        /*0278*/ 	.word	0x000000ff
        /*027c*/ 	.word	0x000000b0
        /*0280*/ 	.short	0x0100
        /*0282*/ 	.byte	0x04
	.zero		1


	//   ....[22]....
        /*0284*/ 	.word	0x000007d0
        /*0288*/ 	.word	0x000000ff
        /*028c*/ 	.word	0x00000058
        /*0290*/ 	.short	0x0100
        /*0292*/ 	.byte	0x04
	.zero		1


	//   ....[23]....
        /*0294*/ 	.word	0x000007e0
        /*0298*/ 	.word	0x000000ff
        /*029c*/ 	.word	0x000000b8
        /*02a0*/ 	.short	0x0100
        /*02a2*/ 	.byte	0x04
	.zero		1


	//   ....[24]....
        /*02a4*/ 	.word	0x00000910
        /*02a8*/ 	.word	0x000000ff
        /*02ac*/ 	.word	0x000000c0
        /*02b0*/ 	.short	0x0100
        /*02b2*/ 	.byte	0x04
	.zero		1


	//   ....[25]....
        /*02b4*/ 	.word	0x00000920
        /*02b8*/ 	.word	0x000000ff
        /*02bc*/ 	.word	0x000000e0
        /*02c0*/ 	.short	0x0100
        /*02c2*/ 	.byte	0x04
	.zero		1


	//   ....[26]....
        /*02c4*/ 	.word	0x00000930
        /*02c8*/ 	.word	0x000000ff
        /*02cc*/ 	.word	0x000000c8
        /*02d0*/ 	.short	0x0100
        /*02d2*/ 	.byte	0x04
	.zero		1


	//   ....[27]....
        /*02d4*/ 	.word	0x00000940
        /*02d8*/ 	.word	0x000000ff
        /*02dc*/ 	.word	0x000000e8
        /*02e0*/ 	.short	0x0100
        /*02e2*/ 	.byte	0x04
	.zero		1


	//   ....[28]....
        /*02e4*/ 	.word	0x00000950
        /*02e8*/ 	.word	0x000000ff
        /*02ec*/ 	.word	0x000000d0
        /*02f0*/ 	.short	0x0100
        /*02f2*/ 	.byte	0x04
	.zero		1


	//   ....[29]....
        /*02f4*/ 	.word	0x00000960
        /*02f8*/ 	.word	0x000000ff
        /*02fc*/ 	.word	0x000000f0
        /*0300*/ 	.short	0x0100
        /*0302*/ 	.byte	0x04
	.zero		1


	//   ....[30]....
        /*0304*/ 	.word	0x00000970
        /*0308*/ 	.word	0x000000ff
        /*030c*/ 	.word	0x000000d8
        /*0310*/ 	.short	0x0100
        /*0312*/ 	.byte	0x04
	.zero		1


	//   ....[31]....
        /*0314*/ 	.word	0x00000980
        /*0318*/ 	.word	0x000000ff
        /*031c*/ 	.word	0x000000f8
        /*0320*/ 	.short	0x0100
        /*0322*/ 	.byte	0x04
	.zero		1


	//   ....[32]....
        /*0324*/ 	.word	0x00000a60
        /*0328*/ 	.word	0x000000ff
        /*032c*/ 	.word	0x00000100
        /*0330*/ 	.short	0x0100
        /*0332*/ 	.byte	0x06
	.zero		1


	//   ....[33]....
        /*0334*/ 	.word	0x00000a70
        /*0338*/ 	.word	0x000000ff
        /*033c*/ 	.word	0x00000108
        /*0340*/ 	.short	0x0100
        /*0342*/ 	.byte	0x06
	.zero		1


	//   ....[34]....
        /*0344*/ 	.word	0x00000ba0
        /*0348*/ 	.word	0x000000ff
        /*034c*/ 	.word	0x00000110
        /*0350*/ 	.short	0x0100
        /*0352*/ 	.byte	0x06
	.zero		1


	//   ....[35]....
        /*0354*/ 	.word	0x00000bb0
        /*0358*/ 	.word	0x000000ff
        /*035c*/ 	.word	0x00000120
        /*0360*/ 	.short	0x0100
        /*0362*/ 	.byte	0x06
	.zero		1


	//   ....[36]....
        /*0364*/ 	.word	0x00000bc0
        /*0368*/ 	.word	0x000000ff
        /*036c*/ 	.word	0x00000118
        /*0370*/ 	.short	0x0100
        /*0372*/ 	.byte	0x06
	.zero		1


	//   ....[37]....
        /*0374*/ 	.word	0x00000bd0
        /*0378*/ 	.word	0x000000ff
        /*037c*/ 	.word	0x00000128
        /*0380*/ 	.short	0x0100
        /*0382*/ 	.byte	0x06
	.zero		1


	//   ....[38]....
        /*0384*/ 	.word	0x00000cf0
        /*0388*/ 	.word	0x000000ff
        /*038c*/ 	.word	0x00000130
        /*0390*/ 	.short	0x0100
        /*0392*/ 	.byte	0x04
	.zero		1


	//   ....[39]....
        /*0394*/ 	.word	0x00000d00
        /*0398*/ 	.word	0x000000ff
        /*039c*/ 	.word	0x00000150
        /*03a0*/ 	.short	0x0100
        /*03a2*/ 	.byte	0x04
	.zero		1


	//   ....[40]....
        /*03a4*/ 	.word	0x00000d10
        /*03a8*/ 	.word	0x000000ff
        /*03ac*/ 	.word	0x00000138
        /*03b0*/ 	.short	0x0100
        /*03b2*/ 	.byte	0x04
	.zero		1


	//   ....[41]....
        /*03b4*/ 	.word	0x00000d20
        /*03b8*/ 	.word	0x000000ff
        /*03bc*/ 	.word	0x00000158
        /*03c0*/ 	.short	0x0100
        /*03c2*/ 	.byte	0x04
	.zero		1


	//   ....[42]....
        /*03c4*/ 	.word	0x00000d30
        /*03c8*/ 	.word	0x000000ff
        /*03cc*/ 	.word	0x00000140
        /*03d0*/ 	.short	0x0100
        /*03d2*/ 	.byte	0x04
	.zero		1


	//   ....[43]....
        /*03d4*/ 	.word	0x00000d40
        /*03d8*/ 	.word	0x000000ff
        /*03dc*/ 	.word	0x00000160
        /*03e0*/ 	.short	0x0100
        /*03e2*/ 	.byte	0x04
	.zero		1


	//   ....[44]....
        /*03e4*/ 	.word	0x00000d50
        /*03e8*/ 	.word	0x000000ff
        /*03ec*/ 	.word	0x00000148
        /*03f0*/ 	.short	0x0100
        /*03f2*/ 	.byte	0x04
	.zero		1


	//   ....[45]....
        /*03f4*/ 	.word	0x00000d60
        /*03f8*/ 	.word	0x000000ff
        /*03fc*/ 	.word	0x00000168
        /*0400*/ 	.short	0x0100
        /*0402*/ 	.byte	0x04
	.zero		1


	//   ....[46]....
        /*0404*/ 	.word	0x00000e50
        /*0408*/ 	.word	0x000000ff
        /*040c*/ 	.word	0x00000170
        /*0410*/ 	.short	0x0100
        /*0412*/ 	.byte	0x04
	.zero		1


	//   ....[47]....
        /*0414*/ 	.word	0x00000e60
        /*0418*/ 	.word	0x000000ff
        /*041c*/ 	.word	0x00000180
        /*0420*/ 	.short	0x0100
        /*0422*/ 	.byte	0x04
	.zero		1


	//   ....[48]....
        /*0424*/ 	.word	0x00000e70
        /*0428*/ 	.word	0x000000ff
        /*042c*/ 	.word	0x00000178
        /*0430*/ 	.short	0x0100
        /*0432*/ 	.byte	0x04
	.zero		1


	//   ....[49]....
        /*0434*/ 	.word	0x00000e80
        /*0438*/ 	.word	0x000000ff
        /*043c*/ 	.word	0x00000188
        /*0440*/ 	.short	0x0100
        /*0442*/ 	.byte	0x04
	.zero		1


	//   ....[50]....
        /*0444*/ 	.word	0x00000f80
        /*0448*/ 	.word	0x000000ff
        /*044c*/ 	.word	0x00000190
        /*0450*/ 	.short	0x0100
        /*0452*/ 	.byte	0x06
	.zero		1


	//   ....[51]....
        /*0454*/ 	.word	0x00001b30
        /*0458*/ 	.word	0x00000003
        /*045c*/ 	.word	0x00000180
        /*0460*/ 	.short	0x010a
        /*0462*/ 	.byte	0xff
	.zero		1


	//   ....[52]....
        /*0464*/ 	.word	0x00001b60
        /*0468*/ 	.word	0x00000003
        /*046c*/ 	.word	0x00000170
        /*0470*/ 	.short	0x0101
        /*0472*/ 	.byte	0xff
	.zero		1


	//   ....[53]....
        /*0474*/ 	.word	0x00001c20
        /*0478*/ 	.word	0x000000ff
        /*047c*/ 	.word	0x00000060
        /*0480*/ 	.short	0x010a
        /*0482*/ 	.byte	0x04
	.zero		1


	//   ....[54]....
        /*0484*/ 	.word	0x00001cf0
        /*0488*/ 	.word	0x000000ff
        /*048c*/ 	.word	0x00000060
        /*0490*/ 	.short	0x010a
        /*0492*/ 	.byte	0x21
	.zero		1


	//   ....[55]....
        /*0494*/ 	.word	0x00001ea0
        /*0498*/ 	.word	0x000000ff
        /*049c*/ 	.word	0x00000060
        /*04a0*/ 	.short	0x010a
        /*04a2*/ 	.byte	0x05
	.zero		1


	//   ....[56]....
        /*04a4*/ 	.word	0x00001fb0
        /*04a8*/ 	.word	0x000000ff
        /*04ac*/ 	.word	0x00000108
        /*04b0*/ 	.short	0x0101
        /*04b2*/ 	.byte	0x06
	.zero		1


	//   ....[57]....
        /*04b4*/ 	.word	0x00001fd0
        /*04b8*/ 	.word	0x000000ff
        /*04bc*/ 	.word	0x00000060
        /*04c0*/ 	.short	0x010a
        /*04c2*/ 	.byte	0x04
	.zero		1


	//   ....[58]....
        /*04c4*/ 	.word	0x00002050
        /*04c8*/ 	.word	0x000000ff
        /*04cc*/ 	.word	0x00000060
        /*04d0*/ 	.short	0x010a
        /*04d2*/ 	.byte	0x11
	.zero		1


	//   ....[59]....
        /*04d4*/ 	.word	0x000021e0
        /*04d8*/ 	.word	0x000000ff
        /*04dc*/ 	.word	0x00000060
        /*04e0*/ 	.short	0x010a
        /*04e2*/ 	.byte	0x05
	.zero		1


	//   ....[60]....
        /*04e4*/ 	.word	0x00002340
        /*04e8*/ 	.word	0x00000003
        /*04ec*/ 	.word	0x00000110
        /*04f0*/ 	.short	0x010a
        /*04f2*/ 	.byte	0xff
	.zero		1


	//   ....[61]....
        /*04f4*/ 	.word	0x00002490
        /*04f8*/ 	.word	0x00000000
        /*04fc*/ 	.word	0x00000000
        /*0500*/ 	.short	0x0101
        /*0502*/ 	.byte	0xff
	.zero		1


	//   ....[62]....
        /*0504*/ 	.word	0x00002a40
        /*0508*/ 	.word	0x000000ff
        /*050c*/ 	.word	0x00000000
        /*0510*/ 	.short	0x010a
        /*0512*/ 	.byte	0x04
	.zero		1


	//   ....[63]....
        /*0514*/ 	.word	0x00002ad0
        /*0518*/ 	.word	0x000000ff
        /*051c*/ 	.word	0x00000000
        /*0520*/ 	.short	0x010a
        /*0522*/ 	.byte	0x05
	.zero		1


	//   ....[64]....
        /*0524*/ 	.word	0x00002b60
        /*0528*/ 	.word	0x000000ff
        /*052c*/ 	.word	0x00000000
        /*0530*/ 	.short	0x010a
        /*0532*/ 	.byte	0x05
	.zero		1


	//   ....[65]....
        /*0534*/ 	.word	0x00002bf0
        /*0538*/ 	.word	0x000000ff
        /*053c*/ 	.word	0x00000000
        /*0540*/ 	.short	0x010a
        /*0542*/ 	.byte	0x05
	.zero		1


	//   ....[66]....
        /*0544*/ 	.word	0x00002c80
        /*0548*/ 	.word	0x000000ff
        /*054c*/ 	.word	0x00000000
        /*0550*/ 	.short	0x010a
        /*0552*/ 	.byte	0x05
	.zero		1


	//   ....[67]....
        /*0554*/ 	.word	0x00002d10
        /*0558*/ 	.word	0x000000ff
        /*055c*/ 	.word	0x00000000
        /*0560*/ 	.short	0x010a
        /*0562*/ 	.byte	0x05
	.zero		1


	//   ....[68]....
        /*0564*/ 	.word	0x00002da0
        /*0568*/ 	.word	0x000000ff
        /*056c*/ 	.word	0x00000000
        /*0570*/ 	.short	0x010a
        /*0572*/ 	.byte	0x05
	.zero		1


	//   ....[69]....
        /*0574*/ 	.word	0x00002e30
        /*0578*/ 	.word	0x000000ff
        /*057c*/ 	.word	0x00000000
        /*0580*/ 	.short	0x010a
        /*0582*/ 	.byte	0x05
	.zero		1


	//   ....[70]....
        /*0584*/ 	.word	0x00002ec0
        /*0588*/ 	.word	0x000000ff
        /*058c*/ 	.word	0x00000000
        /*0590*/ 	.short	0x010a
        /*0592*/ 	.byte	0x05
	.zero		1


	//   ....[71]....
        /*0594*/ 	.word	0x00002f50
        /*0598*/ 	.word	0x000000ff
        /*059c*/ 	.word	0x00000000
        /*05a0*/ 	.short	0x010a
        /*05a2*/ 	.byte	0x05
	.zero		1


	//   ....[72]....
        /*05a4*/ 	.word	0x00002fe0
        /*05a8*/ 	.word	0x000000ff
        /*05ac*/ 	.word	0x00000000
        /*05b0*/ 	.short	0x010a
        /*05b2*/ 	.byte	0x05
	.zero		1


	//   ....[73]....
        /*05b4*/ 	.word	0x00003080
        /*05b8*/ 	.word	0x00000000
        /*05bc*/ 	.word	0x00000000
        /*05c0*/ 	.short	0x010a
        /*05c2*/ 	.byte	0xff
	.zero		1


	//   ....[74]....
        /*05c4*/ 	.word	0x000031a0
        /*05c8*/ 	.word	0x00000002
        /*05cc*/ 	.word	0x00000170
        /*05d0*/ 	.short	0x010a
        /*05d2*/ 	.byte	0xff
	.zero		1


	//   ....[75]....
        /*05d4*/ 	.word	0x00003200
        /*05d8*/ 	.word	0x00000004
        /*05dc*/ 	.word	0x00000000
        /*05e0*/ 	.short	0x0101
        /*05e2*/ 	.byte	0xff
	.zero		1


	//   ....[76]....
        /*05e4*/ 	.word	0x00003220
        /*05e8*/ 	.word	0x000000ff
        /*05ec*/ 	.word	0x00000120
        /*05f0*/ 	.short	0x010a
        /*05f2*/ 	.byte	0x04
	.zero		1


	//   ....[77]....
        /*05f4*/ 	.word	0x00003340
        /*05f8*/ 	.word	0x00000002
        /*05fc*/ 	.word	0x00000110
        /*0600*/ 	.short	0x010a
        /*0602*/ 	.byte	0xff
	.zero		1


	//   ....[78]....
        /*0604*/ 	.word	0x00003450
        /*0608*/ 	.word	0x00000002
        /*060c*/ 	.word	0x00000000
        /*0610*/ 	.short	0x0101
        /*0612*/ 	.byte	0xff
	.zero		1


	//   ....[79]....
        /*0614*/ 	.word	0x000034e0
        /*0618*/ 	.word	0x000000ff
        /*061c*/ 	.word	0x00000120
        /*0620*/ 	.short	0x0106
        /*0622*/ 	.byte	0x04
	.zero		1


	//   ....[80]....
        /*0624*/ 	.word	0x00003500
        /*0628*/ 	.word	0x000000ff
        /*062c*/ 	.word	0x00000120
        /*0630*/ 	.short	0x010a
        /*0632*/ 	.byte	0x04
	.zero		1


	//   ....[81]....
        /*0634*/ 	.word	0x00003590
        /*0638*/ 	.word	0x000000ff
        /*063c*/ 	.word	0x00000120
        /*0640*/ 	.short	0x0106
        /*0642*/ 	.byte	0x07
	.zero		1


	//   ....[82]....
        /*0644*/ 	.word	0x000035d0
        /*0648*/ 	.word	0x00000000
        /*064c*/ 	.word	0x00000120
        /*0650*/ 	.short	0x010a
        /*0652*/ 	.byte	0xff
	.zero		1


	//   ....[83]....
        /*0654*/ 	.word	0x00003810
        /*0658*/ 	.word	0x000000ff
        /*065c*/ 	.word	0x00000008
        /*0660*/ 	.short	0x010a
        /*0662*/ 	.byte	0x05
	.zero		1


	//   ....[84]....
        /*0664*/ 	.word	0x00003830
        /*0668*/ 	.word	0x000000ff
        /*066c*/ 	.word	0x00000008
        /*0670*/ 	.short	0x010a
        /*0672*/ 	.byte	0x05
	.zero		1


	//   ....[85]....
        /*0674*/ 	.word	0x000039c0
        /*0678*/ 	.word	0x000000ff
        /*067c*/ 	.word	0x00000008
        /*0680*/ 	.short	0x010a
        /*0682*/ 	.byte	0x05
	.zero		1


	//   ....[86]....
        /*0684*/ 	.word	0x000039e0
        /*0688*/ 	.word	0x000000ff
        /*068c*/ 	.word	0x00000008
        /*0690*/ 	.short	0x010a
        /*0692*/ 	.byte	0x05
	.zero		1


	//   ....[87]....
        /*0694*/ 	.word	0x00003aa0
        /*0698*/ 	.word	0x000000ff
        /*069c*/ 	.word	0x00000000
        /*06a0*/ 	.short	0x0101
        /*06a2*/ 	.byte	0x04
	.zero		1


	//   ....[88]....
        /*06a4*/ 	.word	0x00003de0
        /*06a8*/ 	.word	0x00000000
        /*06ac*/ 	.word	0x00000110
        /*06b0*/ 	.short	0x010a
        /*06b2*/ 	.byte	0xff
	.zero		1


	//   ....[89]....
        /*06b4*/ 	.word	0x00003ea0
        /*06b8*/ 	.word	0x00000000
        /*06bc*/ 	.word	0x00000000
        /*06c0*/ 	.short	0x0101
        /*06c2*/ 	.byte	0xff
	.zero		1


	//   ....[90]....
        /*06c4*/ 	.word	0x00003f60
        /*06c8*/ 	.word	0x000000ff
        /*06cc*/ 	.word	0x00000000
        /*06d0*/ 	.short	0x010a
        /*06d2*/ 	.byte	0x04
	.zero		1


	//   ....[91]....
        /*06d4*/ 	.word	0x00003f70
        /*06d8*/ 	.word	0x000000ff
        /*06dc*/ 	.word	0x00000150
        /*06e0*/ 	.short	0x010a
        /*06e2*/ 	.byte	0x1f
	.zero		1


	//   ....[92]....
        /*06e4*/ 	.word	0x00004020
        /*06e8*/ 	.word	0x000000ff
        /*06ec*/ 	.word	0x00000000
        /*06f0*/ 	.short	0x010a
        /*06f2*/ 	.byte	0x05
	.zero		1


	//   ....[93]....
        /*06f4*/ 	.word	0x00004150
        /*06f8*/ 	.word	0x000000ff
        /*06fc*/ 	.word	0x00000000
        /*0700*/ 	.short	0x010a
        /*0702*/ 	.byte	0x04
	.zero		1


	//   ....[94]....
        /*0704*/ 	.word	0x00004450
        /*0708*/ 	.word	0x000000ff
        /*070c*/ 	.word	0x00000000
        /*0710*/ 	.short	0x010a
        /*0712*/ 	.byte	0x04
	.zero		1


	//   ....[95]....
        /*0714*/ 	.word	0x000044e0
        /*0718*/ 	.word	0x000000ff
        /*071c*/ 	.word	0x00000000
        /*0720*/ 	.short	0x010a
        /*0722*/ 	.byte	0x05
	.zero		1


	//   ....[96]....
        /*0724*/ 	.word	0x00004570
        /*0728*/ 	.word	0x000000ff
        /*072c*/ 	.word	0x00000000
        /*0730*/ 	.short	0x010a
        /*0732*/ 	.byte	0x05
	.zero		1


	//   ....[97]....
        /*0734*/ 	.word	0x00004610
        /*0738*/ 	.word	0x00000000
        /*073c*/ 	.word	0x00000000
        /*0740*/ 	.short	0x010a
        /*0742*/ 	.byte	0xff
	.zero		1


	//   ....[98]....
        /*0744*/ 	.word	0x00004650
        /*0748*/ 	.word	0x00000000
        /*074c*/ 	.word	0x00000000
        /*0750*/ 	.short	0x010a
        /*0752*/ 	.byte	0xff
	.zero		1


	//   ....[99]....
        /*0754*/ 	.word	0x000046c0
        /*0758*/ 	.word	0x000000ff
        /*075c*/ 	.word	0x00000000
        /*0760*/ 	.short	0x0101
        /*0762*/ 	.byte	0x04
	.zero		1


	//   ....[100]....
        /*0764*/ 	.word	0x00004700
        /*0768*/ 	.word	0x000000ff
        /*076c*/ 	.word	0x00000190
        /*0770*/ 	.short	0x010a
        /*0772*/ 	.byte	0x1a
	.zero		1


	//   ....[101]....
        /*0774*/ 	.word	0x00004750
        /*0778*/ 	.word	0x000000ff
        /*077c*/ 	.word	0x00000000
        /*0780*/ 	.short	0x0101
        /*0782*/ 	.byte	0x04
	.zero		1


	//   ....[102]....
        /*0784*/ 	.word	0x00004bf0
        /*0788*/ 	.word	0x0000000c
        /*078c*/ 	.word	0x00000110
        /*0790*/ 	.short	0x010a
        /*0792*/ 	.byte	0xff
	.zero		1


	//   ....[103]....
        /*0794*/ 	.word	0x00004d60
        /*0798*/ 	.word	0x00000000
        /*079c*/ 	.word	0x00000000
        /*07a0*/ 	.short	0x0101
        /*07a2*/ 	.byte	0xff
	.zero		1


	//   ....[104]....
        /*07a4*/ 	.word	0x000051f0
        /*07a8*/ 	.word	0x000000ff
        /*07ac*/ 	.word	0x00000108
        /*07b0*/ 	.short	0x010a
        /*07b2*/ 	.byte	0x15
	.zero		1


	//   ....[105]....
        /*07b4*/ 	.word	0x00005370
        /*07b8*/ 	.word	0x000000ff
        /*07bc*/ 	.word	0x000000e0
        /*07c0*/ 	.short	0x010a
        /*07c2*/ 	.byte	0x15
	.zero		1


	//   ....[106]....
        /*07c4*/ 	.word	0x00005570
        /*07c8*/ 	.word	0x000000ff
        /*07cc*/ 	.word	0x000000c0
        /*07d0*/ 	.short	0x010b
        /*07d2*/ 	.byte	0x15
	.zero		1


	//   ....[107]....
        /*07d4*/ 	.word	0x00005580
        /*07d8*/ 	.word	0x000000ff
        /*07dc*/ 	.word	0x00000000
        /*07e0*/ 	.short	0x0101
        /*07e2*/ 	.byte	0x06
	.zero		1


	//   ....[108]....
        /*07e4*/ 	.word	0x00005590
        /*07e8*/ 	.word	0x000000ff
        /*07ec*/ 	.word	0x000000e8
        /*07f0*/ 	.short	0x010a
        /*07f2*/ 	.byte	0x15
	.zero		1


	//   ....[109]....
        /*07f4*/ 	.word	0x00005740
        /*07f8*/ 	.word	0x000000ff
        /*07fc*/ 	.word	0x000000c8
        /*0800*/ 	.short	0x010b
        /*0802*/ 	.byte	0x15
	.zero		1


	//   ....[110]....
        /*0804*/ 	.word	0x00005750
        /*0808*/ 	.word	0x000000ff
        /*080c*/ 	.word	0x00000000
        /*0810*/ 	.short	0x0101
        /*0812*/ 	.byte	0x06
	.zero		1


	//   ....[111]....
        /*0814*/ 	.word	0x00005760
        /*0818*/ 	.word	0x000000ff
        /*081c*/ 	.word	0x000000f0
        /*0820*/ 	.short	0x010a
        /*0822*/ 	.byte	0x15
	.zero		1


	//   ....[112]....
        /*0824*/ 	.word	0x00005910
        /*0828*/ 	.word	0x000000ff
        /*082c*/ 	.word	0x000000d0
        /*0830*/ 	.short	0x010b
        /*0832*/ 	.byte	0x15
	.zero		1


	//   ....[113]....
        /*0834*/ 	.word	0x00005920
        /*0838*/ 	.word	0x000000ff
        /*083c*/ 	.word	0x00000000
        /*0840*/ 	.short	0x0101
        /*0842*/ 	.byte	0x06
	.zero		1


	//   ....[114]....
        /*0844*/ 	.word	0x00005930
        /*0848*/ 	.word	0x000000ff
        /*084c*/ 	.word	0x000000f8
        /*0850*/ 	.short	0x010a
        /*0852*/ 	.byte	0x15
	.zero		1


	//   ....[115]....
        /*0854*/ 	.word	0x00005b70
        /*0858*/ 	.word	0x000000ff
        /*085c*/ 	.word	0x000000d8
        /*0860*/ 	.short	0x010b
        /*0862*/ 	.byte	0x15
	.zero		1


	//   ....[116]....
        /*0864*/ 	.word	0x00005b80
        /*0868*/ 	.word	0x000000ff
        /*086c*/ 	.word	0x00000000
        /*0870*/ 	.short	0x0101
        /*0872*/ 	.byte	0x25
	.zero		1


	//   ....[117]....
        /*0874*/ 	.word	0x00005bc0
        /*0878*/ 	.word	0x000000ff
        /*087c*/ 	.word	0x000000e0
        /*0880*/ 	.short	0x010a
        /*0882*/ 	.byte	0x15
	.zero		1


	//   ....[118]....
        /*0884*/ 	.word	0x00005be0
        /*0888*/ 	.word	0x000000ff
        /*088c*/ 	.word	0x000000e8
        /*0890*/ 	.short	0x010a
        /*0892*/ 	.byte	0x15
	.zero		1


	//   ....[119]....
        /*0894*/ 	.word	0x00005c00
        /*0898*/ 	.word	0x000000ff
        /*089c*/ 	.word	0x000000f0
        /*08a0*/ 	.short	0x010a
        /*08a2*/ 	.byte	0x15
	.zero		1


	//   ....[120]....
        /*08a4*/ 	.word	0x00005c40
        /*08a8*/ 	.word	0x00000000
        /*08ac*/ 	.word	0x000000f8
        /*08b0*/ 	.short	0x010a
        /*08b2*/ 	.byte	0xff
	.zero		1


	//   ....[121]....
        /*08b4*/ 	.word	0x00005fa0
        /*08b8*/ 	.word	0x00000003
        /*08bc*/ 	.word	0x00000110
        /*08c0*/ 	.short	0x010a
        /*08c2*/ 	.byte	0xff
	.zero		1


	//   ....[122]....
        /*08c4*/ 	.word	0x00006120
        /*08c8*/ 	.word	0x00000000
        /*08cc*/ 	.word	0x00000000
        /*08d0*/ 	.short	0x0101
        /*08d2*/ 	.byte	0xff
	.zero		1


	//   ....[123]....
        /*08d4*/ 	.word	0x00006c90
        /*08d8*/ 	.word	0x000000ff
        /*08dc*/ 	.word	0x000000c0
        /*08e0*/ 	.short	0x010a
        /*08e2*/ 	.byte	0x2b
	.zero		1


	//   ....[124]....
        /*08e4*/ 	.word	0x00006cd0
        /*08e8*/ 	.word	0x0000004b
        /*08ec*/ 	.word	0x00000130
        /*08f0*/ 	.short	0x010a
        /*08f2*/ 	.byte	0xff
	.zero		1


	//   ....[125]....
        /*08f4*/ 	.word	0x00006dc0
        /*08f8*/ 	.word	0x000000ff
        /*08fc*/ 	.word	0x000000c0
        /*0900*/ 	.short	0x010a
        /*0902*/ 	.byte	0x2b
	.zero		1


	//   ....[126]....
        /*0904*/ 	.word	0x00006eb0
        /*0908*/ 	.word	0x0000004b
        /*090c*/ 	.word	0x00000130
        /*0910*/ 	.short	0x010a
        /*0912*/ 	.byte	0xff
	.zero		1


	//   ....[127]....
        /*0914*/ 	.word	0x000076d0
        /*0918*/ 	.word	0x00000000
        /*091c*/ 	.word	0x00000000
        /*0920*/ 	.short	0x0101
        /*0922*/ 	.byte	0xff
	.zero		1


	//   ....[128]....
        /*0924*/ 	.word	0x000076e0
        /*0928*/ 	.word	0x00000003
        /*092c*/ 	.word	0x000000c0
        /*0930*/ 	.short	0x010a
        /*0932*/ 	.byte	0xff
	.zero		1


	//   ....[129]....
        /*0934*/ 	.word	0x000077c0
        /*0938*/ 	.word	0x00000003
        /*093c*/ 	.word	0x000000c0
        /*0940*/ 	.short	0x010a
        /*0942*/ 	.byte	0xff
	.zero		1


	//   ....[130]....
        /*0944*/ 	.word	0x00008080
        /*0948*/ 	.word	0x0000004d
        /*094c*/ 	.word	0x00000000
        /*0950*/ 	.short	0x0101
        /*0952*/ 	.byte	0xff
	.zero		1


	//   ....[131]....
        /*0954*/ 	.word	0x000080a0
        /*0958*/ 	.word	0x00000000
        /*095c*/ 	.word	0x000000c0
        /*0960*/ 	.short	0x010a
        /*0962*/ 	.byte	0xff
	.zero		1


	//   ....[132]....
        /*0964*/ 	.word	0x00008170
        /*0968*/ 	.word	0x00000000
        /*096c*/ 	.word	0x000000c0
        /*0970*/ 	.short	0x010a
        /*0972*/ 	.byte	0xff
	.zero		1


	//   ....[133]....
        /*0974*/ 	.word	0x00008a30
        /*0978*/ 	.word	0x0000004d
        /*097c*/ 	.word	0x00000000
        /*0980*/ 	.short	0x0101
        /*0982*/ 	.byte	0xff
	.zero		1


	//   ....[134]....
        /*0984*/ 	.word	0x00008a50
        /*0988*/ 	.word	0x00000000
        /*098c*/ 	.word	0x000000c0
        /*0990*/ 	.short	0x010a
        /*0992*/ 	.byte	0xff
	.zero		1


	//   ....[135]....
        /*0994*/ 	.word	0x00008b20
        /*0998*/ 	.word	0x00000000
        /*099c*/ 	.word	0x000000c0
        /*09a0*/ 	.short	0x010a
        /*09a2*/ 	.byte	0xff
	.zero		1


	//   ....[136]....
        /*09a4*/ 	.word	0x00008e30
        /*09a8*/ 	.word	0x0000004b
        /*09ac*/ 	.word	0x00000000
        /*09b0*/ 	.short	0x0101
        /*09b2*/ 	.byte	0xff
	.zero		1


	//   ....[137]....
        /*09b4*/ 	.word	0x00009430
        /*09b8*/ 	.word	0x00000002
        /*09bc*/ 	.word	0x00000000
        /*09c0*/ 	.short	0x0101
        /*09c2*/ 	.byte	0xff
	.zero		1


	//   ....[138]....
        /*09c4*/ 	.word	0x000096c0
        /*09c8*/ 	.word	0x000000ff
        /*09cc*/ 	.word	0x00000000
        /*09d0*/ 	.short	0x0101
        /*09d2*/ 	.byte	0x04
	.zero		1


	//   ....[139]....
        /*09d4*/ 	.word	0x000096e0
        /*09d8*/ 	.word	0x00000003
        /*09dc*/ 	.word	0x00000180
        /*09e0*/ 	.short	0x010a
        /*09e2*/ 	.byte	0xff
	.zero		1


	//   ....[140]....
        /*09e4*/ 	.word	0x00009740
        /*09e8*/ 	.word	0x00000000
        /*09ec*/ 	.word	0x00000060
        /*09f0*/ 	.short	0x010a
        /*09f2*/ 	.byte	0xff
	.zero		1


	//   ....[141]....
        /*09f4*/ 	.word	0x000097a0
        /*09f8*/ 	.word	0x00000000
        /*09fc*/ 	.word	0x00000060
        /*0a00*/ 	.short	0x010a
        /*0a02*/ 	.byte	0xff
	.zero		1


	//   ....[142]....
        /*0a04*/ 	.word	0x000097f0
        /*0a08*/ 	.word	0x00000003
        /*0a0c*/ 	.word	0x00000110
        /*0a10*/ 	.short	0x010a
        /*0a12*/ 	.byte	0xff
	.zero		1


	//   ....[143]....
        /*0a14*/ 	.word	0x00009850
        /*0a18*/ 	.word	0x00000000
        /*0a1c*/ 	.word	0x00000000
        /*0a20*/ 	.short	0x010a
        /*0a22*/ 	.byte	0xff
	.zero		1


	//   ....[144]....
        /*0a24*/ 	.word	0x000098b0
        /*0a28*/ 	.word	0x00000000
        /*0a2c*/ 	.word	0x00000000
        /*0a30*/ 	.short	0x010a
        /*0a32*/ 	.byte	0xff
	.zero		1


	//   ....[145]....
        /*0a34*/ 	.word	0x00009910
        /*0a38*/ 	.word	0x00000000
        /*0a3c*/ 	.word	0x00000000
        /*0a40*/ 	.short	0x010a
        /*0a42*/ 	.byte	0xff
	.zero		1


	//   ....[146]....
        /*0a44*/ 	.word	0x00009970
        /*0a48*/ 	.word	0x00000000
        /*0a4c*/ 	.word	0x00000000
        /*0a50*/ 	.short	0x010a
        /*0a52*/ 	.byte	0xff
	.zero		1


	//   ....[147]....
        /*0a54*/ 	.word	0x000099d0
        /*0a58*/ 	.word	0x00000000
        /*0a5c*/ 	.word	0x00000000
        /*0a60*/ 	.short	0x010a
        /*0a62*/ 	.byte	0xff
	.zero		1


	//   ....[148]....
        /*0a64*/ 	.word	0x00009a30
        /*0a68*/ 	.word	0x00000000
        /*0a6c*/ 	.word	0x00000000
        /*0a70*/ 	.short	0x010a
        /*0a72*/ 	.byte	0xff
	.zero		1


	//   ....[149]....
        /*0a74*/ 	.word	0x00009a90
        /*0a78*/ 	.word	0x00000000
        /*0a7c*/ 	.word	0x00000000
        /*0a80*/ 	.short	0x010a
        /*0a82*/ 	.byte	0xff
	.zero		1


	//   ....[150]....
        /*0a84*/ 	.word	0x00009af0
        /*0a88*/ 	.word	0x00000000
        /*0a8c*/ 	.word	0x00000000
        /*0a90*/ 	.short	0x010a
        /*0a92*/ 	.byte	0xff
	.zero		1


	//   ....[151]....
        /*0a94*/ 	.word	0x00009b50
        /*0a98*/ 	.word	0x00000000
        /*0a9c*/ 	.word	0x00000000
        /*0aa0*/ 	.short	0x010a
        /*0aa2*/ 	.byte	0xff
	.zero		1


	//   ....[152]....
        /*0aa4*/ 	.word	0x00009bb0
        /*0aa8*/ 	.word	0x00000000
        /*0aac*/ 	.word	0x00000000
        /*0ab0*/ 	.short	0x010a
        /*0ab2*/ 	.byte	0xff
	.zero		1


	//   ....[153]....
        /*0ab4*/ 	.word	0x00009c10
        /*0ab8*/ 	.word	0x00000000
        /*0abc*/ 	.word	0x00000000
        /*0ac0*/ 	.short	0x010a
        /*0ac2*/ 	.byte	0xff
	.zero		1


	//   ....[154]....
        /*0ac4*/ 	.word	0x00009c60
        /*0ac8*/ 	.word	0x00000002
        /*0acc*/ 	.word	0x00000170
        /*0ad0*/ 	.short	0x010a
        /*0ad2*/ 	.byte	0xff
	.zero		1


	//   ....[155]....
        /*0ad4*/ 	.word	0x00009cc0
        /*0ad8*/ 	.word	0x00000002
        /*0adc*/ 	.word	0x00000120
        /*0ae0*/ 	.short	0x010a
        /*0ae2*/ 	.byte	0xff
	.zero		1


	//   ....[156]....
        /*0ae4*/ 	.word	0x00009d10
        /*0ae8*/ 	.word	0x00000002
        /*0aec*/ 	.word	0x00000110
        /*0af0*/ 	.short	0x010a
        /*0af2*/ 	.byte	0xff
	.zero		1


	//   ....[157]....
        /*0af4*/ 	.word	0x00009d70
        /*0af8*/ 	.word	0x00000000
        /*0afc*/ 	.word	0x00000120
        /*0b00*/ 	.short	0x010a
        /*0b02*/ 	.byte	0xff
	.zero		1


	//   ....[158]....
        /*0b04*/ 	.word	0x00009dd0
        /*0b08*/ 	.word	0x00000000
        /*0b0c*/ 	.word	0x00000008
        /*0b10*/ 	.short	0x010a
        /*0b12*/ 	.byte	0xff
	.zero		1


	//   ....[159]....
        /*0b14*/ 	.word	0x00009ec0
        /*0b18*/ 	.word	0x00000000
        /*0b1c*/ 	.word	0x00000008
        /*0b20*/ 	.short	0x010a
        /*0b22*/ 	.byte	0xff
	.zero		1


	//   ....[160]....
        /*0b24*/ 	.word	0x00009f10
        /*0b28*/ 	.word	0x00000000
        /*0b2c*/ 	.word	0x00000110
        /*0b30*/ 	.short	0x010a
        /*0b32*/ 	.byte	0xff
	.zero		1


	//   ....[161]....
        /*0b34*/ 	.word	0x00009f70
        /*0b38*/ 	.word	0x00000000
        /*0b3c*/ 	.word	0x00000150
        /*0b40*/ 	.short	0x010a
        /*0b42*/ 	.byte	0xff
	.zero		1


	//   ....[162]....
        /*0b44*/ 	.word	0x00009fd0
        /*0b48*/ 	.word	0x00000000
        /*0b4c*/ 	.word	0x00000000
        /*0b50*/ 	.short	0x010a
        /*0b52*/ 	.byte	0xff
	.zero		1


	//   ....[163]....
        /*0b54*/ 	.word	0x0000a030
        /*0b58*/ 	.word	0x00000000
        /*0b5c*/ 	.word	0x00000000
        /*0b60*/ 	.short	0x010a
        /*0b62*/ 	.byte	0xff
	.zero		1


	//   ....[164]....
        /*0b64*/ 	.word	0x0000a090
        /*0b68*/ 	.word	0x00000000
        /*0b6c*/ 	.word	0x00000000
        /*0b70*/ 	.short	0x010a
        /*0b72*/ 	.byte	0xff
	.zero		1


	//   ....[165]....
        /*0b74*/ 	.word	0x0000a0f0
        /*0b78*/ 	.word	0x00000000
        /*0b7c*/ 	.word	0x00000000
        /*0b80*/ 	.short	0x010a
        /*0b82*/ 	.byte	0xff
	.zero		1


	//   ....[166]....
        /*0b84*/ 	.word	0x0000a150
        /*0b88*/ 	.word	0x00000000
        /*0b8c*/ 	.word	0x00000190
        /*0b90*/ 	.short	0x010a
        /*0b92*/ 	.byte	0xff
	.zero		1


	//   ....[167]....
        /*0b94*/ 	.word	0x0000a1a0
        /*0b98*/ 	.word	0x0000000c
        /*0b9c*/ 	.word	0x00000110
        /*0ba0*/ 	.short	0x010a
        /*0ba2*/ 	.byte	0xff
	.zero		1


	//   ....[168]....
        /*0ba4*/ 	.word	0x0000a200
        /*0ba8*/ 	.word	0x00000000
        /*0bac*/ 	.word	0x00000108
        /*0bb0*/ 	.short	0x010a
        /*0bb2*/ 	.byte	0xff
	.zero		1


	//   ....[169]....
        /*0bb4*/ 	.word	0x0000a260
        /*0bb8*/ 	.word	0x00000000
        /*0bbc*/ 	.word	0x000000e0
        /*0bc0*/ 	.short	0x010a
        /*0bc2*/ 	.byte	0xff
	.zero		1


	//   ....[170]....
        /*0bc4*/ 	.word	0x0000a2c0
        /*0bc8*/ 	.word	0x00000000
        /*0bcc*/ 	.word	0x000000e8
        /*0bd0*/ 	.short	0x010a
        /*0bd2*/ 	.byte	0xff
	.zero		1


	//   ....[171]....
        /*0bd4*/ 	.word	0x0000a320
        /*0bd8*/ 	.word	0x00000000
        /*0bdc*/ 	.word	0x000000f0
        /*0be0*/ 	.short	0x010a
        /*0be2*/ 	.byte	0xff
	.zero		1


	//   ....[172]....
        /*0be4*/ 	.word	0x0000a380
        /*0be8*/ 	.word	0x00000000
        /*0bec*/ 	.word	0x000000f8
        /*0bf0*/ 	.short	0x010a
        /*0bf2*/ 	.byte	0xff
	.zero		1


	//   ....[173]....
        /*0bf4*/ 	.word	0x0000a3e0
        /*0bf8*/ 	.word	0x00000000
        /*0bfc*/ 	.word	0x000000e0
        /*0c00*/ 	.short	0x010a
        /*0c02*/ 	.byte	0xff
	.zero		1


	//   ....[174]....
        /*0c04*/ 	.word	0x0000a440
        /*0c08*/ 	.word	0x00000000
        /*0c0c*/ 	.word	0x000000e8
        /*0c10*/ 	.short	0x010a
        /*0c12*/ 	.byte	0xff
	.zero		1


	//   ....[175]....
        /*0c14*/ 	.word	0x0000a4a0
        /*0c18*/ 	.word	0x00000000
        /*0c1c*/ 	.word	0x000000f0
        /*0c20*/ 	.short	0x010a
        /*0c22*/ 	.byte	0xff
	.zero		1


	//   ....[176]....
        /*0c24*/ 	.word	0x0000a4f0
        /*0c28*/ 	.word	0x00000003
        /*0c2c*/ 	.word	0x00000110
        /*0c30*/ 	.short	0x010a
        /*0c32*/ 	.byte	0xff
	.zero		1


	//   ....[177]....
        /*0c34*/ 	.word	0x0000a550
        /*0c38*/ 	.word	0x00000002
        /*0c3c*/ 	.word	0x000000c0
        /*0c40*/ 	.short	0x010a
        /*0c42*/ 	.byte	0xff
	.zero		1


	//   ....[178]....
        /*0c44*/ 	.word	0x0000a5a0
        /*0c48*/ 	.word	0x0000004b
        /*0c4c*/ 	.word	0x00000130
        /*0c50*/ 	.short	0x010a
        /*0c52*/ 	.byte	0xff
	.zero		1


	//   ....[179]....
        /*0c54*/ 	.word	0x0000a5f0
        /*0c58*/ 	.word	0x00000003
        /*0c5c*/ 	.word	0x000000c0
        /*0c60*/ 	.short	0x010a
        /*0c62*/ 	.byte	0xff
	.zero		1


	//   ....[180]....
        /*0c64*/ 	.word	0x0000a640
        /*0c68*/ 	.word	0x00000000
        /*0c6c*/ 	.word	0x000000c0
        /*0c70*/ 	.short	0x010a
        /*0c72*/ 	.byte	0xff
	.zero		1


	//   ....[181]....
        /*0c74*/ 	.word	0x0000a690
        /*0c78*/ 	.word	0x00000000
        /*0c7c*/ 	.word	0x000000c0
        /*0c80*/ 	.short	0x010a
        /*0c82*/ 	.byte	0xff
	.zero		1


	//----- nvinfo : EIATTR_NUM_MBARRIERS
	.align		4
.L_47:
        /*0c84*/ 	.byte	0x03, 0x38
        /*0c86*/ 	.short	0x0033


	//----- nvinfo : EIATTR_EXIT_INSTR_OFFSETS
	.align		4
        /*0c88*/ 	.byte	0x04, 0x1c
        /*0c8a*/ 	.short	(.L_49 - .L_48)


	//   ....[0]....
.L_48:
        /*0c8c*/ 	.word	0x000030b0


	//   ....[1]....
        /*0c90*/ 	.word	0x000035a0


	//   ....[2]....
        /*0c94*/ 	.word	0x00003600


	//   ....[3]....
        /*0c98*/ 	.word	0x00004980


	//   ....[4]....
        /*0c9c*/ 	.word	0x00005c70


	//   ....[5]....
        /*0ca0*/ 	.word	0x00005cb0


	//   ....[6]....
        /*0ca4*/ 	.word	0x000095b0


	//   ....[7]....
        /*0ca8*/ 	.word	0x00009630


	//   ....[8]....
        /*0cac*/ 	.word	0x00009660


	//   ....[9]....
        /*0cb0*/ 	.word	0x000096d0


	//----- nvinfo : EIATTR_MAX_THREADS
	.align		4
.L_49:
        /*0cb4*/ 	.byte	0x04, 0x05
        /*0cb6*/ 	.short	(.L_51 - .L_50)
.L_50:
        /*0cb8*/ 	.word	0x00000100
        /*0cbc*/ 	.word	0x00000001
        /*0cc0*/ 	.word	0x00000001


	//----- nvinfo : EIATTR_CRS_STACK_SIZE
	.align		4
.L_51:
        /*0cc4*/ 	.byte	0x04, 0x1e
        /*0cc6*/ 	.short	(.L_53 - .L_52)
.L_52:
        /*0cc8*/ 	.word	0x00000000


	//----- nvinfo : EIATTR_CBANK_PARAM_SIZE
	.align		4
.L_53:
        /*0ccc*/ 	.byte	0x03, 0x19
        /*0cce*/ 	.short	0x0800


	//----- nvinfo : EIATTR_PARAM_CBANK
	.align		4
        /*0cd0*/ 	.byte	0x04, 0x0a
        /*0cd2*/ 	.short	(.L_55 - .L_54)
	.align		4
.L_54:
        /*0cd4*/ 	.word	index@(.nv.constant0._ZN7cutlass13device_kernelINS_4gemm6kernel13GemmUniversalIN4cute5tupleIJiiiiEEENS1_10collective13CollectiveMmaINS1_35MainloopSm100TmaUmmaWarpSpecializedILi12ELi2ELi4ENS5_IJNS4_1CILi2EEESB_NSA_ILi1EEEEEEEENS5_IJNSA_ILi128EEESF_NSA_ILi32EEEEEENS_10tfloat32_tENS5_IJlSC_lEEESI_SJ_NS4_8TiledMMAINS4_8MMA_AtomIJNS4_23SM100_MMA_TF32_2x1SM_SSISI_SI_fLi128ELi128ELNS4_4UMMA5MajorE0ELSO_0ELNSN_7ScaleInE0ELSP_0EEEEEENS4_6LayoutINS5_IJSC_SC_SC_EEENS5_IJNSA_ILi0EEESU_SU_EEEEENS5_IJNS4_10UnderscoreESX_SX_EEEEENS4_28SM100_TMA_2SM_LOAD_MULTICASTENS4_14ComposedLayoutINS4_7SwizzleILi3ELi4ELi3EEENS4_18smem_ptr_flag_bitsILi32EEENSS_INS5_IJNSA_ILi8EEESG_EEENS5_IJSG_SC_EEEEEEEvNS4_8identityENS4_18SM100_TMA_2SM_LOADES1A_vS1B_EENS_8epilogue10collective18CollectiveEpilogueINS1E_23Sm100TmaWarpSpecializedILi4ELi2ELi16ELb1ELb0EEEJNS5_IJNSA_ILi64EEESF_SG_EEENS5_IJNSS_IS1J_SC_EENSS_INS5_IJNSA_ILi16EEESB_EEENS5_IJSC_S1J_EEEEEEEESI_SJ_SI_SJ_NS1E_6fusion15FusionCallbacksIS1I_NS1R_17LinearCombinationISI_fSI_fLNS_15FloatRoundStyleE2EEES1K_S1Q_JEEENS4_5SM1004TMEM4LOAD26SM100_TMEM_LOAD_32dp32b16xENS4_13SM90_TMA_LOADENS11_INS12_ILi2ELi4ELi3EEES15_NSS_INS5_IJS16_S1M_EEENS5_IJS1M_SC_EEEEEEENS4_39AutoVectorizingCopyWithAssumedAlignmentILi128EEENS4_14SM90_TMA_STOREES26_S28_S28_EEEvvEEEEvNT_6ParamsE)
        /*0cd8*/ 	.short	0x0380
        /*0cda*/ 	.short	0x0800


	//----- nvinfo : EIATTR_SW_WAR
	.align		4
.L_55:
        /*0cdc*/ 	.byte	0x04, 0x36
        /*0cde*/ 	.short	(.L_57 - .L_56)
.L_56:
        /*0ce0*/ 	.word	0x00000008
.L_57:


//--------------------- .nv.callgraph             --------------------------
	.section	.nv.callgraph,"",@"SHT_CUDA_CALLGRAPH"
	.align	4
	.sectionentsize	8
	.align		4
        /*0000*/ 	.word	0x00000000
	.align		4
        /*0004*/ 	.word	0xffffffff
	.align		4
        /*0008*/ 	.word	index@(_ZN7cutlass13device_kernelINS_4gemm6kernel13GemmUniversalIN4cute5tupleIJiiiiEEENS1_10collective13CollectiveMmaINS1_35MainloopSm100TmaUmmaWarpSpecializedILi12ELi2ELi4ENS5_IJNS4_1CILi2EEESB_NSA_ILi1EEEEEEEENS5_IJNSA_ILi128EEESF_NSA_ILi32EEEEEENS_10tfloat32_tENS5_IJlSC_lEEESI_SJ_NS4_8TiledMMAINS4_8MMA_AtomIJNS4_23SM100_MMA_TF32_2x1SM_SSISI_SI_fLi128ELi128ELNS4_4UMMA5MajorE0ELSO_0ELNSN_7ScaleInE0ELSP_0EEEEEENS4_6LayoutINS5_IJSC_SC_SC_EEENS5_IJNSA_ILi0EEESU_SU_EEEEENS5_IJNS4_10UnderscoreESX_SX_EEEEENS4_28SM100_TMA_2SM_LOAD_MULTICASTENS4_14ComposedLayoutINS4_7SwizzleILi3ELi4ELi3EEENS4_18smem_ptr_flag_bitsILi32EEENSS_INS5_IJNSA_ILi8EEESG_EEENS5_IJSG_SC_EEEEEEEvNS4_8identityENS4_18SM100_TMA_2SM_LOADES1A_vS1B_EENS_8epilogue10collective18CollectiveEpilogueINS1E_23Sm100TmaWarpSpecializedILi4ELi2ELi16ELb1ELb0EEEJNS5_IJNSA_ILi64EEESF_SG_EEENS5_IJNSS_IS1J_SC_EENSS_INS5_IJNSA_ILi16EEESB_EEENS5_IJSC_S1J_EEEEEEEESI_SJ_SI_SJ_NS1E_6fusion15FusionCallbacksIS1I_NS1R_17LinearCombinationISI_fSI_fLNS_15FloatRoundStyleE2EEES1K_S1Q_JEEENS4_5SM1004TMEM4LOAD26SM100_TMEM_LOAD_32dp32b16xENS4_13SM90_TMA_LOADENS11_INS12_ILi2ELi4ELi3EEES15_NSS_INS5_IJS16_S1M_EEENS5_IJS1M_SC_EEEEEEENS4_39AutoVectorizingCopyWithAssumedAlignmentILi128EEENS4_14SM90_TMA_STOREES26_S28_S28_EEEvvEEEEvNT_6ParamsE)
	.align		4
        /*000c*/ 	.word	index@(__assertfail)
	.align		4
        /*0010*/ 	.word	0x00000000
	.align		4
        /*0014*/ 	.word	0xfffffffe
	.align		4
        /*0018*/ 	.word	0x00000000
	.align		4
        /*001c*/ 	.word	0xfffffffd
	.align		4
        /*0020*/ 	.word	0x00000000
	.align		4
        /*0024*/ 	.word	0xfffffffc


//--------------------- .nv.constant4             --------------------------
	.section	.nv.constant4,"a",@progbits
	.align	8
	.align		8
.nv.constant4:
        /*0000*/ 	.dword	__assertfail
	.align		8
        /*0008*/ 	.dword	__unnamed_1
	.align		8
        /*0010*/ 	.dword	__unnamed_2
	.align		8
        /*0018*/ 	.dword	_ZN40_INTERNAL_2da1d856_4_k_cu_99f1599e_293664cuda3std3__45__cpo5beginE
	.align		8
        /*0020*/ 	.dword	_ZN40_INTERNAL_2da1d856_4_k_cu_99f1599e_293664cuda3std3__45__cpo3endE
	.align		8
        /*0028*/ 	.dword	_ZN40_INTERNAL_2da1d856_4_k_cu_99f1599e_293664cuda3std3__45__cpo6cbeginE
	.align		8
        /*0030*/ 	.dword	_ZN40_INTERNAL_2da1d856_4_k_cu_99f1599e_293664cuda3std3__45__cpo4cendE
	.align		8
        /*0038*/ 	.dword	_ZN40_INTERNAL_2da1d856_4_k_cu_99f1599e_293664cuda3std3__442_GLOBAL__N__2da1d856_4_k_cu_99f1599e_293666ignoreE
	.align		8
        /*0040*/ 	.dword	_ZN40_INTERNAL_2da1d856_4_k_cu_99f1599e_293664cuda3std3__419piecewise_constructE
	.align		8
        /*0048*/ 	.dword	_ZN40_INTERNAL_2da1d856_4_k_cu_99f1599e_293664cuda3std3__48in_placeE
	.align		8
        /*0050*/ 	.dword	_ZN40_INTERNAL_2da1d856_4_k_cu_99f1599e_293664cuda3std6ranges3__45__cpo4swapE
	.align		8
        /*0058*/ 	.dword	_ZN40_INTERNAL_2da1d856_4_k_cu_99f1599e_293664cuda3std6ranges3__45__cpo9iter_moveE
	.align		8
        /*0060*/ 	.dword	_ZN40_INTERNAL_2da1d856_4_k_cu_99f1599e_293664cute7productE
	.align		8
        /*0068*/ 	.dword	_ZN40_INTERNAL_2da1d856_4_k_cu_99f1599e_293664cute1_E
	.align		8
        /*0070*/ 	.dword	$str$25
	.align		8
        /*0078*/ 	.dword	$str$26
	.align		8
        /*0080*/ 	.dword	$str$27
	.align		8
        /*0088*/ 	.dword	$str$28


//--------------------- .text._ZN7cutlass13device_kernelINS_4gemm6kernel13GemmUniversalIN4cute5tupleIJiiiiEEENS1_10collective13CollectiveMmaINS1_35MainloopSm100TmaUmmaWarpSpecializedILi12ELi2ELi4ENS5_IJNS4_1CILi2EEESB_NSA_ILi1EEEEEEEENS5_IJNSA_ILi128EEESF_NSA_ILi32EEEEEENS_10tfloat32_tENS5_IJlSC_lEEESI_SJ_NS4_8TiledMMAINS4_8MMA_AtomIJNS4_23SM100_MMA_TF32_2x1SM_SSISI_SI_fLi128ELi128ELNS4_4UMMA5MajorE0ELSO_0ELNSN_7ScaleInE0ELSP_0EEEEEENS4_6LayoutINS5_IJSC_SC_SC_EEENS5_IJNSA_ILi0EEESU_SU_EEEEENS5_IJNS4_10UnderscoreESX_SX_EEEEENS4_28SM100_TMA_2SM_LOAD_MULTICASTENS4_14ComposedLayoutINS4_7SwizzleILi3ELi4ELi3EEENS4_18smem_ptr_flag_bitsILi32EEENSS_INS5_IJNSA_ILi8EEESG_EEENS5_IJSG_SC_EEEEEEEvNS4_8identityENS4_18SM100_TMA_2SM_LOADES1A_vS1B_EENS_8epilogue10collective18CollectiveEpilogueINS1E_23Sm100TmaWarpSpecializedILi4ELi2ELi16ELb1ELb0EEEJNS5_IJNSA_ILi64EEESF_SG_EEENS5_IJNSS_IS1J_SC_EENSS_INS5_IJNSA_ILi16EEESB_EEENS5_IJSC_S1J_EEEEEEEESI_SJ_SI_SJ_NS1E_6fusion15FusionCallbacksIS1I_NS1R_17LinearCombinationISI_fSI_fLNS_15FloatRoundStyleE2EEES1K_S1Q_JEEENS4_5SM1004TMEM4LOAD26SM100_TMEM_LOAD_32dp32b16xENS4_13SM90_TMA_LOADENS11_INS12_ILi2ELi4ELi3EEES15_NSS_INS5_IJS16_S1M_EEENS5_IJS1M_SC_EEEEEEENS4_39AutoVectorizingCopyWithAssumedAlignmentILi128EEENS4_14SM90_TMA_STOREES26_S28_S28_EEEvvEEEEvNT_6ParamsE --------------------------
	.section	.text._ZN7cutlass13device_kernelINS_4gemm6kernel13GemmUniversalIN4cute5tupleIJiiiiEEENS1_10collective13CollectiveMmaINS1_35MainloopSm100TmaUmmaWarpSpecializedILi12ELi2ELi4ENS5_IJNS4_1CILi2EEESB_NSA_ILi1EEEEEEEENS5_IJNSA_ILi128EEESF_NSA_ILi32EEEEEENS_10tfloat32_tENS5_IJlSC_lEEESI_SJ_NS4_8TiledMMAINS4_8MMA_AtomIJNS4_23SM100_MMA_TF32_2x1SM_SSISI_SI_fLi128ELi128ELNS4_4UMMA5MajorE0ELSO_0ELNSN_7ScaleInE0ELSP_0EEEEEENS4_6LayoutINS5_IJSC_SC_SC_EEENS5_IJNSA_ILi0EEESU_SU_EEEEENS5_IJNS4_10UnderscoreESX_SX_EEEEENS4_28SM100_TMA_2SM_LOAD_MULTICASTENS4_14ComposedLayoutINS4_7SwizzleILi3ELi4ELi3EEENS4_18smem_ptr_flag_bitsILi32EEENSS_INS5_IJNSA_ILi8EEESG_EEENS5_IJSG_SC_EEEEEEEvNS4_8identityENS4_18SM100_TMA_2SM_LOADES1A_vS1B_EENS_8epilogue10collective18CollectiveEpilogueINS1E_23Sm100TmaWarpSpecializedILi4ELi2ELi16ELb1ELb0EEEJNS5_IJNSA_ILi64EEESF_SG_EEENS5_IJNSS_IS1J_SC_EENSS_INS5_IJNSA_ILi16EEESB_EEENS5_IJSC_S1J_EEEEEEEESI_SJ_SI_SJ_NS1E_6fusion15FusionCallbacksIS1I_NS1R_17LinearCombinationISI_fSI_fLNS_15FloatRoundStyleE2EEES1K_S1Q_JEEENS4_5SM1004TMEM4LOAD26SM100_TMEM_LOAD_32dp32b16xENS4_13SM90_TMA_LOADENS11_INS12_ILi2ELi4ELi3EEES15_NSS_INS5_IJS16_S1M_EEENS5_IJS1M_SC_EEEEEEENS4_39AutoVectorizingCopyWithAssumedAlignmentILi128EEENS4_14SM90_TMA_STOREES26_S28_S28_EEEvvEEEEvNT_6ParamsE,"ax",@progbits
	.align	128
.text._ZN7cutlass13device_kernelINS_4gemm6kernel13GemmUniversalIN4cute5tupleIJiiiiEEENS1_10collective13CollectiveMmaINS1_35MainloopSm100TmaUmmaWarpSpecializedILi12ELi2ELi4ENS5_IJNS4_1CILi2EEESB_NSA_ILi1EEEEEEEENS5_IJNSA_ILi128EEESF_NSA_ILi32EEEEEENS_10tfloat32_tENS5_IJlSC_lEEESI_SJ_NS4_8TiledMMAINS4_8MMA_AtomIJNS4_23SM100_MMA_TF32_2x1SM_SSISI_SI_fLi128ELi128ELNS4_4UMMA5MajorE0ELSO_0ELNSN_7ScaleInE0ELSP_0EEEEEENS4_6LayoutINS5_IJSC_SC_SC_EEENS5_IJNSA_ILi0EEESU_SU_EEEEENS5_IJNS4_10UnderscoreESX_SX_EEEEENS4_28SM100_TMA_2SM_LOAD_MULTICASTENS4_14ComposedLayoutINS4_7SwizzleILi3ELi4ELi3EEENS4_18smem_ptr_flag_bitsILi32EEENSS_INS5_IJNSA_ILi8EEESG_EEENS5_IJSG_SC_EEEEEEEvNS4_8identityENS4_18SM100_TMA_2SM_LOADES1A_vS1B_EENS_8epilogue10collective18CollectiveEpilogueINS1E_23Sm100TmaWarpSpecializedILi4ELi2ELi16ELb1ELb0EEEJNS5_IJNSA_ILi64EEESF_SG_EEENS5_IJNSS_IS1J_SC_EENSS_INS5_IJNSA_ILi16EEESB_EEENS5_IJSC_S1J_EEEEEEEESI_SJ_SI_SJ_NS1E_6fusion15FusionCallbacksIS1I_NS1R_17LinearCombinationISI_fSI_fLNS_15FloatRoundStyleE2EEES1K_S1Q_JEEENS4_5SM1004TMEM4LOAD26SM100_TMEM_LOAD_32dp32b16xENS4_13SM90_TMA_LOADENS11_INS12_ILi2ELi4ELi3EEES15_NSS_INS5_IJS16_S1M_EEENS5_IJS1M_SC_EEEEEEENS4_39AutoVectorizingCopyWithAssumedAlignmentILi128EEENS4_14SM90_TMA_STOREES26_S28_S28_EEEvvEEEEvNT_6ParamsE:
        .type           _ZN7cutlass13device_kernelINS_4gemm6kernel13GemmUniversalIN4cute5tupleIJiiiiEEENS1_10collective13CollectiveMmaINS1_35MainloopSm100TmaUmmaWarpSpecializedILi12ELi2ELi4ENS5_IJNS4_1CILi2EEESB_NSA_ILi1EEEEEEEENS5_IJNSA_ILi128EEESF_NSA_ILi32EEEEEENS_10tfloat32_tENS5_IJlSC_lEEESI_SJ_NS4_8TiledMMAINS4_8MMA_AtomIJNS4_23SM100_MMA_TF32_2x1SM_SSISI_SI_fLi128ELi128ELNS4_4UMMA5MajorE0ELSO_0ELNSN_7ScaleInE0ELSP_0EEEEEENS4_6LayoutINS5_IJSC_SC_SC_EEENS5_IJNSA_ILi0EEESU_SU_EEEEENS5_IJNS4_10UnderscoreESX_SX_EEEEENS4_28SM100_TMA_2SM_LOAD_MULTICASTENS4_14ComposedLayoutINS4_7SwizzleILi3ELi4ELi3EEENS4_18smem_ptr_flag_bitsILi32EEENSS_INS5_IJNSA_ILi8EEESG_EEENS5_IJSG_SC_EEEEEEEvNS4_8identityENS4_18SM100_TMA_2SM_LOADES1A_vS1B_EENS_8epilogue10collective18CollectiveEpilogueINS1E_23Sm100TmaWarpSpecializedILi4ELi2ELi16ELb1ELb0EEEJNS5_IJNSA_ILi64EEESF_SG_EEENS5_IJNSS_IS1J_SC_EENSS_INS5_IJNSA_ILi16EEESB_EEENS5_IJSC_S1J_EEEEEEEESI_SJ_SI_SJ_NS1E_6fusion15FusionCallbacksIS1I_NS1R_17LinearCombinationISI_fSI_fLNS_15FloatRoundStyleE2EEES1K_S1Q_JEEENS4_5SM1004TMEM4LOAD26SM100_TMEM_LOAD_32dp32b16xENS4_13SM90_TMA_LOADENS11_INS12_ILi2ELi4ELi3EEES15_NSS_INS5_IJS16_S1M_EEENS5_IJS1M_SC_EEEEEEENS4_39AutoVectorizingCopyWithAssumedAlignmentILi128EEENS4_14SM90_TMA_STOREES26_S28_S28_EEEvvEEEEvNT_6ParamsE,@function
        .size           _ZN7cutlass13device_kernelINS_4gemm6kernel13GemmUniversalIN4cute5tupleIJiiiiEEENS1_10collective13CollectiveMmaINS1_35MainloopSm100TmaUmmaWarpSpecializedILi12ELi2ELi4ENS5_IJNS4_1CILi2EEESB_NSA_ILi1EEEEEEEENS5_IJNSA_ILi128EEESF_NSA_ILi32EEEEEENS_10tfloat32_tENS5_IJlSC_lEEESI_SJ_NS4_8TiledMMAINS4_8MMA_AtomIJNS4_23SM100_MMA_TF32_2x1SM_SSISI_SI_fLi128ELi128ELNS4_4UMMA5MajorE0ELSO_0ELNSN_7ScaleInE0ELSP_0EEEEEENS4_6LayoutINS5_IJSC_SC_SC_EEENS5_IJNSA_ILi0EEESU_SU_EEEEENS5_IJNS4_10UnderscoreESX_SX_EEEEENS4_28SM100_TMA_2SM_LOAD_MULTICASTENS4_14ComposedLayoutINS4_7SwizzleILi3ELi4ELi3EEENS4_18smem_ptr_flag_bitsILi32EEENSS_INS5_IJNSA_ILi8EEESG_EEENS5_IJSG_SC_EEEEEEEvNS4_8identityENS4_18SM100_TMA_2SM_LOADES1A_vS1B_EENS_8epilogue10collective18CollectiveEpilogueINS1E_23Sm100TmaWarpSpecializedILi4ELi2ELi16ELb1ELb0EEEJNS5_IJNSA_ILi64EEESF_SG_EEENS5_IJNSS_IS1J_SC_EENSS_INS5_IJNSA_ILi16EEESB_EEENS5_IJSC_S1J_EEEEEEEESI_SJ_SI_SJ_NS1E_6fusion15FusionCallbacksIS1I_NS1R_17LinearCombinationISI_fSI_fLNS_15FloatRoundStyleE2EEES1K_S1Q_JEEENS4_5SM1004TMEM4LOAD26SM100_TMEM_LOAD_32dp32b16xENS4_13SM90_TMA_LOADENS11_INS12_ILi2ELi4ELi3EEES15_NSS_INS5_IJS16_S1M_EEENS5_IJS1M_SC_EEEEEEENS4_39AutoVectorizingCopyWithAssumedAlignmentILi128EEENS4_14SM90_TMA_STOREES26_S28_S28_EEEvvEEEEvNT_6ParamsE,(.L_x_222 - _ZN7cutlass13device_kernelINS_4gemm6kernel13GemmUniversalIN4cute5tupleIJiiiiEEENS1_10collective13CollectiveMmaINS1_35MainloopSm100TmaUmmaWarpSpecializedILi12ELi2ELi4ENS5_IJNS4_1CILi2EEESB_NSA_ILi1EEEEEEEENS5_IJNSA_ILi128EEESF_NSA_ILi32EEEEEENS_10tfloat32_tENS5_IJlSC_lEEESI_SJ_NS4_8TiledMMAINS4_8MMA_AtomIJNS4_23SM100_MMA_TF32_2x1SM_SSISI_SI_fLi128ELi128ELNS4_4UMMA5MajorE0ELSO_0ELNSN_7ScaleInE0ELSP_0EEEEEENS4_6LayoutINS5_IJSC_SC_SC_EEENS5_IJNSA_ILi0EEESU_SU_EEEEENS5_IJNS4_10UnderscoreESX_SX_EEEEENS4_28SM100_TMA_2SM_LOAD_MULTICASTENS4_14ComposedLayoutINS4_7SwizzleILi3ELi4ELi3EEENS4_18smem_ptr_flag_bitsILi32EEENSS_INS5_IJNSA_ILi8EEESG_EEENS5_IJSG_SC_EEEEEEEvNS4_8identityENS4_18SM100_TMA_2SM_LOADES1A_vS1B_EENS_8epilogue10collective18CollectiveEpilogueINS1E_23Sm100TmaWarpSpecializedILi4ELi2ELi16ELb1ELb0EEEJNS5_IJNSA_ILi64EEESF_SG_EEENS5_IJNSS_IS1J_SC_EENSS_INS5_IJNSA_ILi16EEESB_EEENS5_IJSC_S1J_EEEEEEEESI_SJ_SI_SJ_NS1E_6fusion15FusionCallbacksIS1I_NS1R_17LinearCombinationISI_fSI_fLNS_15FloatRoundStyleE2EEES1K_S1Q_JEEENS4_5SM1004TMEM4LOAD26SM100_TMEM_LOAD_32dp32b16xENS4_13SM90_TMA_LOADENS11_INS12_ILi2ELi4ELi3EEES15_NSS_INS5_IJS16_S1M_EEENS5_IJS1M_SC_EEEEEEENS4_39AutoVectorizingCopyWithAssumedAlignmentILi128EEENS4_14SM90_TMA_STOREES26_S28_S28_EEEvvEEEEvNT_6ParamsE)
        .other          _ZN7cutlass13device_kernelINS_4gemm6kernel13GemmUniversalIN4cute5tupleIJiiiiEEENS1_10collective13CollectiveMmaINS1_35MainloopSm100TmaUmmaWarpSpecializedILi12ELi2ELi4ENS5_IJNS4_1CILi2EEESB_NSA_ILi1EEEEEEEENS5_IJNSA_ILi128EEESF_NSA_ILi32EEEEEENS_10tfloat32_tENS5_IJlSC_lEEESI_SJ_NS4_8TiledMMAINS4_8MMA_AtomIJNS4_23SM100_MMA_TF32_2x1SM_SSISI_SI_fLi128ELi128ELNS4_4UMMA5MajorE0ELSO_0ELNSN_7ScaleInE0ELSP_0EEEEEENS4_6LayoutINS5_IJSC_SC_SC_EEENS5_IJNSA_ILi0EEESU_SU_EEEEENS5_IJNS4_10UnderscoreESX_SX_EEEEENS4_28SM100_TMA_2SM_LOAD_MULTICASTENS4_14ComposedLayoutINS4_7SwizzleILi3ELi4ELi3EEENS4_18smem_ptr_flag_bitsILi32EEENSS_INS5_IJNSA_ILi8EEESG_EEENS5_IJSG_SC_EEEEEEEvNS4_8identityENS4_18SM100_TMA_2SM_LOADES1A_vS1B_EENS_8epilogue10collective18CollectiveEpilogueINS1E_23Sm100TmaWarpSpecializedILi4ELi2ELi16ELb1ELb0EEEJNS5_IJNSA_ILi64EEESF_SG_EEENS5_IJNSS_IS1J_SC_EENSS_INS5_IJNSA_ILi16EEESB_EEENS5_IJSC_S1J_EEEEEEEESI_SJ_SI_SJ_NS1E_6fusion15FusionCallbacksIS1I_NS1R_17LinearCombinationISI_fSI_fLNS_15FloatRoundStyleE2EEES1K_S1Q_JEEENS4_5SM1004TMEM4LOAD26SM100_TMEM_LOAD_32dp32b16xENS4_13SM90_TMA_LOADENS11_INS12_ILi2ELi4ELi3EEES15_NSS_INS5_IJS16_S1M_EEENS5_IJS1M_SC_EEEEEEENS4_39AutoVectorizingCopyWithAssumedAlignmentILi128EEENS4_14SM90_TMA_STOREES26_S28_S28_EEEvvEEEEvNT_6ParamsE,@"STO_CUDA_ENTRY STV_DEFAULT"
_ZN7cutlass13device_kernelINS_4gemm6kernel13GemmUniversalIN4cute5tupleIJiiiiEEENS1_10collective13CollectiveMmaINS1_35MainloopSm100TmaUmmaWarpSpecializedILi12ELi2ELi4ENS5_IJNS4_1CILi2EEESB_NSA_ILi1EEEEEEEENS5_IJNSA_ILi128EEESF_NSA_ILi32EEEEEENS_10tfloat32_tENS5_IJlSC_lEEESI_SJ_NS4_8TiledMMAINS4_8MMA_AtomIJNS4_23SM100_MMA_TF32_2x1SM_SSISI_SI_fLi128ELi128ELNS4_4UMMA5MajorE0ELSO_0ELNSN_7ScaleInE0ELSP_0EEEEEENS4_6LayoutINS5_IJSC_SC_SC_EEENS5_IJNSA_ILi0EEESU_SU_EEEEENS5_IJNS4_10UnderscoreESX_SX_EEEEENS4_28SM100_TMA_2SM_LOAD_MULTICASTENS4_14ComposedLayoutINS4_7SwizzleILi3ELi4ELi3EEENS4_18smem_ptr_flag_bitsILi32EEENSS_INS5_IJNSA_ILi8EEESG_EEENS5_IJSG_SC_EEEEEEEvNS4_8identityENS4_18SM100_TMA_2SM_LOADES1A_vS1B_EENS_8epilogue10collective18CollectiveEpilogueINS1E_23Sm100TmaWarpSpecializedILi4ELi2ELi16ELb1ELb0EEEJNS5_IJNSA_ILi64EEESF_SG_EEENS5_IJNSS_IS1J_SC_EENSS_INS5_IJNSA_ILi16EEESB_EEENS5_IJSC_S1J_EEEEEEEESI_SJ_SI_SJ_NS1E_6fusion15FusionCallbacksIS1I_NS1R_17LinearCombinationISI_fSI_fLNS_15FloatRoundStyleE2EEES1K_S1Q_JEEENS4_5SM1004TMEM4LOAD26SM100_TMEM_LOAD_32dp32b16xENS4_13SM90_TMA_LOADENS11_INS12_ILi2ELi4ELi3EEES15_NSS_INS5_IJS16_S1M_EEENS5_IJS1M_SC_EEEEEEENS4_39AutoVectorizingCopyWithAssumedAlignmentILi128EEENS4_14SM90_TMA_STOREES26_S28_S28_EEEvvEEEEvNT_6ParamsE:
[----:B------:R-:W1:Y:S01]  /*0000*/  LDC R1, c[0x0][0x37c] ;  /* 0x0000df00ff017b82 */ /* 0x000e620000000800 */
[----:B------:R-:W2:Y:S01]  /*0010*/  S2R R70, SR_TID.X ;  /* 0x0000000000467919 */ /* 0x000ea20000002100 */
[----:B------:R-:W3:Y:S06]  /*0020*/  LDCU.64 UR8, c[0x0][0x890] ;  /* 0x00011200ff0877ac */ /* 0x000eec0008000a00 */
[----:B------:R-:W4:Y:S01]  /*0030*/  S2UR UR47, SR_CgaCtaId ;  /* 0x00000000002f79c3 */ /* 0x000f220000008800 */
[----:B------:R-:W-:Y:S02]  /*0040*/  PRMT R56, RZ, 0x7610, R56 ;  /* 0x00007610ff387816 */ /* 0x000fe40000000038 */
[----:B------:R-:W-:Y:S01]  /*0050*/  ELECT P1, URZ, PT ;  /* 0x0000000000ff782f */ /* 0x000fe20003820000 */
[----:B---3--:R-:W-:-:S04]  /*0060*/  UISETP.NE.U32.AND UP0, UPT, UR8, URZ, UPT ;  /* 0x000000ff0800728c */ /* 0x008fc8000bf05070 */
[----:B------:R-:W-:Y:S02]  /*0070*/  UISETP.NE.AND.EX UP0, UPT, UR9, URZ, UPT, UP0 ;  /* 0x000000ff0900728c */ /* 0x000fe4000bf05300 */
[----:B----4-:R-:W-:Y:S02]  /*0080*/  ULOP3.LUT UR48, UR47, 0x1, URZ, 0xc0, !UPT ;  /* 0x000000012f307892 */ /* 0x010fe4000f8ec0ff */
[----:B------:R-:W-:Y:S01]  /*0090*/  ULOP3.LUT UR49, UR47, 0x1, URZ, 0x3c, !UPT ;  /* 0x000000012f317892 */ /* 0x000fe2000f8e3cff */
[----:B--2---:R-:W-:-:S05]  /*00a0*/  SHF.R.U32.HI R57, RZ, 0x5, R70 ;  /* 0x00000005ff397819 */ /* 0x004fca0000011646 */
[----:B------:R-:W2:Y:S02]  /*00b0*/  SHFL.IDX PT, R0, R57, RZ, 0x1f ;  /* 0x00001fff39007589 */ /* 0x000ea400000e0000 */
[----:B--2---:R-:W-:Y:S01]  /*00c0*/  R2UR UR25, R0 ;  /* 0x00000000001972ca */ /* 0x004fe200000e0000 */
[----:B-1----:R-:W-:-:S14]  /*00d0*/  BRA.U UP0, `(.L_x_0) ;  /* 0x0000000100307547 */ /* 0x002fdc000b800000 */
[----:B------:R-:W1:Y:S02]  /*00e0*/  LDCU.64 UR4, c[0x0][0x888] ;  /* 0x00011100ff0477ac */ /* 0x000e640008000a00 */
[----:B-1----:R-:W-:-:S04]  /*00f0*/  UISETP.NE.U32.AND UP0, UPT, UR4, URZ, UPT ;  /* 0x000000ff0400728c */ /* 0x002fc8000bf05070 */
[----:B------:R-:W-:-:S09]  /*0100*/  UISETP.NE.AND.EX UP0, UPT, UR5, URZ, UPT, UP0 ;  /* 0x000000ff0500728c */ /* 0x000fd2000bf05300 */
[----:B------:R-:W-:Y:S05]  /*0110*/  BRA.U !UP0, `(.L_x_1) ;  /* 0x0000000108147547 */ /* 0x000fea000b800000 */
[----:B------:R-:W1:Y:S01]  /*0120*/  LDC.64 R2, c[0x0][0x888] ;  /* 0x00022200ff027b82 */ /* 0x000e620000000a00 */
[----:B------:R-:W1:Y:S02]  /*0130*/  LDCU.64 UR4, c[0x0][0x358] ;  /* 0x00006b00ff0477ac */ /* 0x000e640008000a00 */
[----:B-1----:R1:W5:Y:S01]  /*0140*/  LDG.E R27, desc[UR4][R2.64] ;  /* 0x00000004021b7981 */ /* 0x002362000c1e1900 */
[----:B------:R-:W-:Y:S01]  /*0150*/  HFMA2 R56, -RZ, RZ, 0, 5.9604644775390625e-08 ;  /* 0x00000001ff387431 */ /* 0x000fe200000001ff */
[----:B------:R-:W-:Y:S05]  /*0160*/  BRA `(.L_x_0) ;  /* 0x00000000000c7947 */ /* 0x000fea0003800000 */
.L_x_1:
[----:B------:R-:W1:Y:S01]  /*0170*/  LDCU UR4, c[0x0][0x880] ;  /* 0x00011000ff0477ac */ /* 0x000e620008000800 */
[----:B------:R-:W-:Y:S01]  /*0180*/  HFMA2 R56, -RZ, RZ, 0, 5.9604644775390625e-08 ;  /* 0x00000001ff387431 */ /* 0x000fe200000001ff */
[----:B-1----:R-:W-:-:S07]  /*0190*/  MOV R27, UR4 ;  /* 0x00000004001b7c02 */ /* 0x002fce0008000f00 */
.L_x_0:
[----:B------:R-:W2:Y:S02]  /*01a0*/  LDCU.64 UR4, c[0x0][0x8b0] ;  /* 0x00011600ff0477ac */ /* 0x000ea40008000a00 */
[----:B--2---:R-:W-:-:S04]  /*01b0*/  UISETP.NE.U32.AND UP0, UPT, UR4, URZ, UPT ;  /* 0x000000ff0400728c */ /* 0x004fc8000bf05070 */
[----:B------:R-:W-:-:S09]  /*01c0*/  UISETP.NE.AND.EX UP0, UPT, UR5, URZ, UPT, UP0 ;  /* 0x000000ff0500728c */ /* 0x000fd2000bf05300 */
[----:B------:R-:W-:Y:S05]  /*01d0*/  BRA.U UP0, `(.L_x_2) ;  /* 0x0000000100287547 */ /* 0x000fea000b800000 */
[----:B------:R-:W2:Y:S02]  /*01e0*/  LDCU.64 UR4, c[0x0][0x8a8] ;  /* 0x00011500ff0477ac */ /* 0x000ea40008000a00 */
[----:B--2---:R-:W-:-:S04]  /*01f0*/  UISETP.NE.U32.AND UP0, UPT, UR4, URZ, UPT ;  /* 0x000000ff0400728c */ /* 0x004fc8000bf05070 */
[----:B------:R-:W-:-:S09]  /*0200*/  UISETP.NE.AND.EX UP0, UPT, UR5, URZ, UPT, UP0 ;  /* 0x000000ff0500728c */ /* 0x000fd2000bf05300 */
[----:B------:R-:W-:Y:S05]  /*0210*/  BRA.U !UP0, `(.L_x_3) ;  /* 0x0000000108107547 */ /* 0x000fea000b800000 */
[----:B------:R-:W2:Y:S01]  /*0220*/  LDC.64 R24, c[0x0][0x8a8] ;  /* 0x00022a00ff187b82 */ /* 0x000ea20000000a00 */
[----:B------:R-:W2:Y:S02]  /*0230*/  LDCU.64 UR4, c[0x0][0x358] ;  /* 0x00006b00ff0477ac */ /* 0x000ea40008000a00 */
[----:B--2---:R2:W5:Y:S01]  /*0240*/  LDG.E R24, desc[UR4][R24.64] ;  /* 0x0000000418187981 */ /* 0x004562000c1e1900 */
[----:B------:R-:W-:Y:S05]  /*0250*/  BRA `(.L_x_2) ;  /* 0x0000000000087947 */ /* 0x000fea0003800000 */
.L_x_3:
[----:B------:R-:W2:Y:S02]  /*0260*/  LDCU UR4, c[0x0][0x8a0] ;  /* 0x00011400ff0477ac */ /* 0x000ea40008000800 */
[----:B--2---:R-:W-:Y:S02]  /*0270*/  MOV R24, UR4 ;  /* 0x0000000400187c02 */ /* 0x004fe40008000f00 */
.L_x_2:
[----:B------:R-:W-:Y:S01]  /*0280*/  IMAD.U32 R0, RZ, RZ, UR25 ;  /* 0x00000019ff007e24 */ /* 0x000fe2000f8e00ff */
[----:B------:R-:W-:Y:S04]  /*0290*/  BSSY.RECONVERGENT B0, `(.L_x_4) ;  /* 0x000000c000007945 */ /* 0x000fe80003800200 */
[C---:B------:R-:W-:Y:S02]  /*02a0*/  ISETP.NE.OR P2, PT, R0.reuse, 0x1, !P1 ;  /* 0x000000010000780c */ /* 0x040fe40004f45670 */
[----:B------:R-:W-:-:S11]  /*02b0*/  ISETP.NE.OR P0, PT, R0, 0x3, !P1 ;  /* 0x000000030000780c */ /* 0x000fd60004f05670 */
[----:B------:R-:W-:Y:S05]  /*02c0*/  @P2 BRA `(.L_x_5) ;  /* 0x0000000000202947 */ /* 0x000fea0003800000 */
[----:B------:R-:W3:Y:S02]  /*02d0*/  LDCU.64 UR4, c[0x0][0x348] ;  /* 0x00006900ff0477ac */ /* 0x000ee40008000a00 */
[----:B---3--:R-:W-:Y:S02]  /*02e0*/  UIADD3 UR6, UP1, UPT, UR4, 0x80, URZ ;  /* 0x0000008004067890 */ /* 0x008fe4000ff3e0ff */
[----:B------:R-:W-:Y:S02]  /*02f0*/  UIADD3 UR4, UP0, UPT, UR4, 0x180, URZ ;  /* 0x0000018004047890 */ /* 0x000fe4000ff1e0ff */
[----:B------:R-:W-:Y:S02]  /*0300*/  UIADD3.X UR7, UPT, UPT, URZ, UR5, URZ, UP1, !UPT ;  /* 0x00000005ff077290 */ /* 0x000fe40008ffe4ff */
[----:B------:R-:W-:-:S07]  /*0310*/  UIADD3.X UR5, UPT, UPT, URZ, UR5, URZ, UP0, !UPT ;  /* 0x00000005ff057290 */ /* 0x000fce00087fe4ff */
[----:B------:R3:W-:Y:S02]  /*0320*/  UTMACCTL.PF [UR6] ;  /* 0x00000000060079b9 */ /* 0x0007e40008040000 */
[----:B------:R3:W-:Y:S02]  /*0330*/  UTMACCTL.PF [UR4] ;  /* 0x00000000040079b9 */ /* 0x0007e40008040000 */
[----:B---3--:R-:W-:Y:S01]  /*0340*/  NOP ;  /* 0x0000000000007918 */ /* 0x008fe20000000000 */
.L_x_5:
[----:B------:R-:W-:Y:S05]  /*0350*/  BSYNC.RECONVERGENT B0 ;  /* 0x0000000000007941 */ /* 0x000fea0003800200 */
.L_x_4:
[----:B------:R-:W-:Y:S04]  /*0360*/  BSSY.RECONVERGENT B0, `(.L_x_6) ;  /* 0x000000a000007945 */ /* 0x000fe80003800200 */
        /* <DEDUP_REMOVED lines=9> */
.L_x_7:
[----:B------:R-:W-:Y:S05]  /*0400*/  BSYNC.RECONVERGENT B0 ;  /* 0x0000000000007941 */ /* 0x000fea0003800200 */
.L_x_6:
[----:B------:R-:W3:Y:S01]  /*0410*/  LDCU.64 UR4, c[0x0][0x888] ;  /* 0x00011100ff0477ac */ /* 0x000ee20008000a00 */
[----:B------:R-:W-:Y:S02]  /*0420*/  UISETP.EQ.U32.AND UP1, UPT, UR8, URZ, UPT ;  /* 0x000000ff0800728c */ /* 0x000fe4000bf22070 */
[----:B------:R-:W-:Y:S02]  /*0430*/  UPLOP3.LUT UP3, UPT, UPT, UPT, UPT, 0x80, 0x8 ;  /* 0x000000000008789c */ /* 0x000fe40003f6f070 */
[----:B---3--:R-:W-:-:S04]  /*0440*/  UISETP.NE.U32.AND UP0, UPT, UR4, URZ, UPT ;  /* 0x000000ff0400728c */ /* 0x008fc8000bf05070 */
[----:B------:R-:W-:-:S04]  /*0450*/  UISETP.NE.AND.EX UP0, UPT, UR5, URZ, UPT, UP0 ;  /* 0x000000ff0500728c */ /* 0x000fc8000bf05300 */
[----:B------:R-:W-:-:S04]  /*0460*/  UISETP.EQ.OR.EX UP2, UPT, UR9, URZ, !UP0, UP1 ;  /* 0x000000ff0900728c */ /* 0x000fc8000c742710 */
[----:B------:R-:W-:-:S06]  /*0470*/  UP2UR UR4, UPR, URZ, 0x4 ;  /* 0x00000004ff047883 */ /* 0x000fcc0008000000 */
[----:B------:R-:W-:Y:S01]  /*0480*/  MOV R59, UR4 ;  /* 0x00000004003b7c02 */ /* 0x000fe20008000f00 */
[----:B------:R-:W-:Y:S06]  /*0490*/  BRA.U !UP2, `(.L_x_8) ;  /* 0x000000010a207547 */ /* 0x000fec000b800000 */
[----:B------:R-:W-:Y:S01]  /*04a0*/  UISETP.NE.U32.AND UP1, UPT, UR8, URZ, UPT ;  /* 0x000000ff0800728c */ /* 0x000fe2000bf25070 */
[----:B-----5:R-:W-:Y:S01]  /*04b0*/  FSETP.NEU.AND P0, PT, R27, RZ, PT ;  /* 0x000000ff1b00720b */ /* 0x020fe20003f0d000 */
[----:B------:R-:W-:Y:S02]  /*04c0*/  USEL UR4, URZ, 0xffffffff, UP0 ;  /* 0xffffffffff047887 */ /* 0x000fe40008000000 */
[----:B------:R-:W-:-:S10]  /*04d0*/  UISETP.NE.AND.EX UP1, UPT, UR9, URZ, UPT, UP1 ;  /* 0x000000ff0900728c */ /* 0x000fd4000bf25310 */
[----:B------:R-:W-:Y:S01]  /*04e0*/  VOTEU.ANY UP0, P0 ;  /* 0x0000000000ff7886 */ /* 0x000fe20000000100 */
[----:B------:R-:W-:-:S04]  /*04f0*/  @!UP1 USEL UR4, URZ, 0xffffffff, UP0 ;  /* 0xffffffffff049887 */ /* 0x000fc80008000000 */
[----:B------:R-:W-:-:S04]  /*0500*/  ULOP3.LUT UR4, UR4, 0x1, URZ, 0xc0, !UPT ;  /* 0x0000000104047892 */ /* 0x000fc8000f8ec0ff */
[----:B------:R-:W-:-:S11]  /*0510*/  UISETP.NE.U32.AND UP3, UPT, UR4, 0x1, UPT ;  /* 0x000000010400788c */ /* 0x000fd6000bf65070 */
.L_x_8:
[----:B------:R-:W3:Y:S01]  /*0520*/  SHFL.IDX PT, R0, R57, RZ, 0x1f ;  /* 0x00001fff39007589 */ /* 0x000ee200000e0000 */
[----:B------:R-:W-:-:S04]  /*0530*/  UISETP.NE.AND UP0, UPT, UR25, 0x2, UPT ;  /* 0x000000021900788c */ /* 0x000fc8000bf05270 */
[----:B------:R-:W-:Y:S02]  /*0540*/  UISETP.EQ.AND UP1, UPT, UR48, URZ, !UP0 ;  /* 0x000000ff3000728c */ /* 0x000fe4000c722270 */
[----:B------:R-:W-:-:S04]  /*0550*/  USEL UR46, URZ, 0x1, UP0 ;  /* 0x00000001ff2e7887 */ /* 0x000fc80008000000 */
[----:B------:R-:W-:Y:S02]  /*0560*/  PLOP3.LUT P3, PT, P1, PT, UP1, 0x80, 0x8 ;  /* 0x000000000008781c */ /* 0x000fe40000f6f018 */
[----:B---3--:R-:W-:-:S13]  /*0570*/  ISETP.NE.AND P0, PT, R0, RZ, PT ;  /* 0x000000ff0000720c */ /* 0x008fda0003f05270 */
[----:B------:R-:W-:Y:S05]  /*0580*/  @P0 BRA `(.L_x_9) ;  /* 0x0000000000a00947 */ /* 0x000fea0003800000 */
[----:B------:R-:W-:Y:S01]  /*0590*/  ELECT P0, URZ, PT ;  /* 0x0000000000ff782f */ /* 0x000fe20003800000 */
[----:B------:R-:W-:-:S12]  /*05a0*/  BSSY.RECONVERGENT B0, `(.L_x_9) ;  /* 0x0000026000007945 */ /* 0x000fd80003800200 */
[----:B------:R-:W-:Y:S05]  /*05b0*/  @!P0 BRA `(.L_x_10) ;  /* 0x0000000000908947 */ /* 0x000fea0003800000 */
[----:B------:R-:W-:Y:S01]  /*05c0*/  UMOV UR4, 0x400 ;  /* 0x0000040000047882 */ /* 0x000fe20000000000 */
[----:B------:R-:W-:Y:S01]  /*05d0*/  UMOV UR8, 0x1 ;  /* 0x0000000100087882 */ /* 0x000fe20000000000 */
[----:B------:R-:W-:Y:S01]  /*05e0*/  UMOV UR6, 0x2 ;  /* 0x0000000200067882 */ /* 0x000fe20000000000 */
[----:B------:R-:W-:Y:S02]  /*05f0*/  ULEA UR4, UR47, UR4, 0x18 ;  /* 0x000000042f047291 */ /* 0x000fe4000f8ec0ff */
[----:B------:R-:W-:-:S04]  /*0600*/  UIADD3 UR8, UPT, UPT, -UR8, 0x100000, URZ ;  /* 0x0010000008087890 */ /* 0x000fc8000fffe1ff */
[----:B------:R-:W-:Y:S02]  /*0610*/  USHF.L.U32 UR9, UR8, 0xb, URZ ;  /* 0x0000000b08097899 */ /* 0x000fe400080006ff */
[----:B------:R-:W-:Y:S02]  /*0620*/  USHF.L.U32 UR8, UR8, 0x1, URZ ;  /* 0x0000000108087899 */ /* 0x000fe400080006ff */
[----:B------:R-:W-:-:S04]  /*0630*/  UIADD3 UR6, UPT, UPT, -UR6, 0x100000, URZ ;  /* 0x0010000006067890 */ /* 0x000fc8000fffe1ff */
[----:B------:R-:W-:Y:S02]  /*0640*/  USHF.L.U32 UR7, UR6, 0xb, URZ ;  /* 0x0000000b06077899 */ /* 0x000fe400080006ff */
[----:B------:R-:W-:Y:S01]  /*0650*/  USHF.L.U32 UR6, UR6, 0x1, URZ ;  /* 0x0000000106067899 */ /* 0x000fe200080006ff */
[----:B------:R-:W3:Y:S03]  /*0660*/  FENCE.VIEW.ASYNC.S ;  /* 0x00000000000073c6 */ /* 0x000ee60000000000 */
[----:B---3--:R3:W4:Y:S08]  /*0670*/  SYNCS.EXCH.64 URZ, [UR4], UR8 ;  /* 0x0000000804ff75b2 */ /* 0x0087300008000100 */
[----:B------:R3:W1:Y:S01]  /*0680*/  SYNCS.EXCH.64 URZ, [UR4+0x60], UR6 ;  /* 0x0000600604ff75b2 */ /* 0x0006620008000100 */
        /* <DEDUP_REMOVED lines=21> */
[----:B------:R3:W1:Y:S02]  /*07e0*/  SYNCS.EXCH.64 URZ, [UR4+0xb8], UR6 ;  /* 0x0000b80604ff75b2 */ /* 0x0006640008000100 */
[----:B---34-:R-:W-:Y:S01]  /*07f0*/  NOP ;  /* 0x0000000000007918 */ /* 0x018fe20000000000 */
.L_x_10:
[----:B------:R-:W-:Y:S05]  /*0800*/  BSYNC.RECONVERGENT B0 ;  /* 0x0000000000007941 */ /* 0x000fea0003800200 */
.L_x_9:
[----:B------:R-:W3:Y:S01]  /*0810*/  SHFL.IDX PT, R0, R57, RZ, 0x1f ;  /* 0x00001fff39007589 */ /* 0x000ee200000e0000 */
[----:B------:R-:W-:Y:S01]  /*0820*/  NOP ;  /* 0x0000000000007918 */ /* 0x000fe20000000000 */
[----:B---3--:R-:W-:-:S13]  /*0830*/  ISETP.NE.AND P0, PT, R0, 0x1, PT ;  /* 0x000000010000780c */ /* 0x008fda0003f05270 */
[----:B------:R-:W-:Y:S05]  /*0840*/  @P0 BRA `(.L_x_11) ;  /* 0x0000000000540947 */ /* 0x000fea0003800000 */
        /* <DEDUP_REMOVED lines=10> */
[----:B------:R-:W-:Y:S01]  /*08f0*/  ELECT P0, URZ, PT ;  /* 0x0000000000ff782f */ /* 0x000fe20003800000 */
[----:B------:R-:W3:Y:S02]  /*0900*/  FENCE.VIEW.ASYNC.S ;  /* 0x00000000000073c6 */ /* 0x000ee40000000000 */
[----:B---3--:R3:W4:Y:S08]  /*0910*/  SYNCS.EXCH.64 URZ, [UR4+0xc0], UR8 ;  /* 0x0000c00804ff75b2 */ /* 0x0087300008000100 */
[----:B------:R3:W1:Y:S01]  /*0920*/  SYNCS.EXCH.64 URZ, [UR4+0xe0], UR6 ;  /* 0x0000e00604ff75b2 */ /* 0x0006620008000100 */
[----:B------:R3:W1:Y:S01]  /*0930*/  SYNCS.EXCH.64 URZ, [UR4+0xc8], UR8 ;  /* 0x0000c80804ff75b2 */ /* 0x0006620008000100 */
[----:B------:R3:W1:Y:S01]  /*0940*/  SYNCS.EXCH.64 URZ, [UR4+0xe8], UR6 ;  /* 0x0000e80604ff75b2 */ /* 0x0006620008000100 */
[----:B------:R3:W1:Y:S01]  /*0950*/  SYNCS.EXCH.64 URZ, [UR4+0xd0], UR8 ;  /* 0x0000d00804ff75b2 */ /* 0x0006620008000100 */
[----:B------:R3:W1:Y:S01]  /*0960*/  SYNCS.EXCH.64 URZ, [UR4+0xf0], UR6 ;  /* 0x0000f00604ff75b2 */ /* 0x0006620008000100 */
[----:B------:R3:W1:Y:S01]  /*0970*/  SYNCS.EXCH.64 URZ, [UR4+0xd8], UR8 ;  /* 0x0000d80804ff75b2 */ /* 0x0006620008000100 */
[----:B------:R3:W1:Y:S01]  /*0980*/  SYNCS.EXCH.64 URZ, [UR4+0xf8], UR6 ;  /* 0x0000f80604ff75b2 */ /* 0x0006620008000100 */
[----:B------:R-:W-:Y:S01]  /*0990*/  NOP ;  /* 0x0000000000007918 */ /* 0x000fe20000000000 */
.L_x_11:
[----:B------:R-:W2:Y:S01]  /*09a0*/  SHFL.IDX PT, R0, R57, RZ, 0x1f ;  /* 0x00001fff39007589 */ /* 0x000ea200000e0000 */
[----:B------:R-:W-:Y:S01]  /*09b0*/  NOP ;  /* 0x0000000000007918 */ /* 0x000fe20000000000 */
[----:B--2---:R-:W-:-:S13]  /*09c0*/  ISETP.NE.AND P0, PT, R0, 0x3, PT ;  /* 0x000000030000780c */ /* 0x004fda0003f05270 */
[----:B------:R-:W-:Y:S05]  /*09d0*/  @P0 BRA `(.L_x_12) ;  /* 0x00000000002c0947 */ /* 0x000fea0003800000 */
[----:B---3--:R-:W-:Y:S01]  /*09e0*/  UMOV UR6, 0x400 ;  /* 0x0000040000067882 */ /* 0x008fe20000000000 */
[----:B------:R-:W-:Y:S01]  /*09f0*/  UMOV UR4, 0x20 ;  /* 0x0000002000047882 */ /* 0x000fe20000000000 */
[----:B------:R-:W-:Y:S02]  /*0a00*/  ULEA UR6, UR47, UR6, 0x18 ;  /* 0x000000062f067291 */ /* 0x000fe4000f8ec0ff */
[----:B------:R-:W-:-:S04]  /*0a10*/  UIADD3 UR4, UPT, UPT, -UR4, 0x100000, URZ ;  /* 0x0010000004047890 */ /* 0x000fc8000fffe1ff */
[----:B------:R-:W-:Y:S02]  /*0a20*/  USHF.L.U32 UR5, UR4, 0xb, URZ ;  /* 0x0000000b04057899 */ /* 0x000fe400080006ff */
[----:B------:R-:W-:Y:S01]  /*0a30*/  USHF.L.U32 UR4, UR4, 0x1, URZ ;  /* 0x0000000104047899 */ /* 0x000fe200080006ff */
[----:B------:R-:W-:Y:S01]  /*0a40*/  ELECT P0, URZ, PT ;  /* 0x0000000000ff782f */ /* 0x000fe20003800000 */
[----:B------:R-:W2:Y:S10]  /*0a50*/  FENCE.VIEW.ASYNC.S ;  /* 0x00000000000073c6 */ /* 0x000eb40000000000 */
[----:B--2---:R2:W3:Y:S01]  /*0a60*/  SYNCS.EXCH.64 URZ, [UR6+0x100], UR4 ;  /* 0x0001000406ff75b2 */ /* 0x0044e20008000100 */
[----:B------:R2:W1:Y:S01]  /*0a70*/  SYNCS.EXCH.64 URZ, [UR6+0x108], UR4 ;  /* 0x0001080406ff75b2 */ /* 0x0004620008000100 */
[----:B------:R-:W-:Y:S01]  /*0a80*/  NOP ;  /* 0x0000000000007918 */ /* 0x000fe20000000000 */
.L_x_12:
[----:B------:R-:W4:Y:S01]  /*0a90*/  SHFL.IDX PT, R0, R57, RZ, 0x1f ;  /* 0x00001fff39007589 */ /* 0x000f2200000e0000 */
[----:B------:R-:W-:Y:S01]  /*0aa0*/  NOP ;  /* 0x0000000000007918 */ /* 0x000fe20000000000 */
[----:B----4-:R-:W-:-:S13]  /*0ab0*/  ISETP.NE.AND P0, PT, R0, 0x4, PT ;  /* 0x000000040000780c */ /* 0x010fda0003f05270 */
[----:B------:R-:W-:Y:S05]  /*0ac0*/  @P0 BRA `(.L_x_13) ;  /* 0x0000000000480947 */ /* 0x000fea0003800000 */
[----:B--23--:R-:W-:Y:S01]  /*0ad0*/  UMOV UR4, 0x3a0 ;  /* 0x000003a000047882 */ /* 0x00cfe20000000000 */
[----:B------:R-:W-:Y:S01]  /*0ae0*/  UMOV UR6, 0x400 ;  /* 0x0000040000067882 */ /* 0x000fe20000000000 */
[----:B------:R-:W-:Y:S01]  /*0af0*/  USEL UR4, UR4, 0x320, UP3 ;  /* 0x0000032004047887 */ /* 0x000fe20009800000 */
        /* <DEDUP_REMOVED lines=9> */
[----:B------:R-:W2:Y:S02]  /*0b90*/  FENCE.VIEW.ASYNC.S ;  /* 0x00000000000073c6 */ /* 0x000ea40000000000 */
[----:B--2---:R4:W2:Y:S08]  /*0ba0*/  SYNCS.EXCH.64 URZ, [UR6+0x110], UR8 ;  /* 0x0001100806ff75b2 */ /* 0x0048b00008000100 */
[----:B------:R4:W3:Y:S01]  /*0bb0*/  SYNCS.EXCH.64 URZ, [UR6+0x120], UR4 ;  /* 0x0001200406ff75b2 */ /* 0x0008e20008000100 */
[----:B------:R4:W1:Y:S01]  /*0bc0*/  SYNCS.EXCH.64 URZ, [UR6+0x118], UR8 ;  /* 0x0001180806ff75b2 */ /* 0x0008620008000100 */
[----:B------:R4:W1:Y:S02]  /*0bd0*/  SYNCS.EXCH.64 URZ, [UR6+0x128], UR4 ;  /* 0x0001280406ff75b2 */ /* 0x0008640008000100 */
[----:B----4-:R-:W-:Y:S01]  /*0be0*/  NOP ;  /* 0x0000000000007918 */ /* 0x010fe20000000000 */
.L_x_13:
[----:B------:R-:W4:Y:S01]  /*0bf0*/  SHFL.IDX PT, R0, R57, RZ, 0x1f ;  /* 0x00001fff39007589 */ /* 0x000f2200000e0000 */
[----:B------:R-:W-:Y:S01]  /*0c00*/  NOP ;  /* 0x0000000000007918 */ /* 0x000fe20000000000 */
[----:B----4-:R-:W-:-:S13]  /*0c10*/  ISETP.NE.AND P0, PT, R0, 0x5, PT ;  /* 0x000000050000780c */ /* 0x010fda0003f05270 */
[----:B------:R-:W-:Y:S05]  /*0c20*/  @P0 BRA `(.L_x_14) ;  /* 0x0000000000540947 */ /* 0x000fea0003800000 */
[----:B--23--:R-:W-:Y:S01]  /*0c30*/  UMOV UR4, 0x400 ;  /* 0x0000040000047882 */ /* 0x00cfe20000000000 */
        /* <DEDUP_REMOVED lines=14> */
[----:B------:R4:W1:Y:S01]  /*0d20*/  SYNCS.EXCH.64 URZ, [UR4+0x158], UR8 ;  /* 0x0001580804ff75b2 */ /* 0x0008620008000100 */
[----:B------:R4:W1:Y:S01]  /*0d30*/  SYNCS.EXCH.64 URZ, [UR4+0x140], UR6 ;  /* 0x0001400604ff75b2 */ /* 0x0008620008000100 */
[----:B------:R4:W1:Y:S01]  /*0d40*/  SYNCS.EXCH.64 URZ, [UR4+0x160], UR8 ;  /* 0x0001600804ff75b2 */ /* 0x0008620008000100 */
[----:B------:R4:W1:Y:S01]  /*0d50*/  SYNCS.EXCH.64 URZ, [UR4+0x148], UR6 ;  /* 0x0001480604ff75b2 */ /* 0x0008620008000100 */
[----:B------:R4:W1:Y:S02]  /*0d60*/  SYNCS.EXCH.64 URZ, [UR4+0x168], UR8 ;  /* 0x0001680804ff75b2 */ /* 0x0008640008000100 */
[----:B----4-:R-:W-:Y:S01]  /*0d70*/  NOP ;  /* 0x0000000000007918 */ /* 0x010fe20000000000 */
.L_x_14:
[----:B------:R-:W4:Y:S01]  /*0d80*/  SHFL.IDX PT, R0, R57, RZ, 0x1f ;  /* 0x00001fff39007589 */ /* 0x000f2200000e0000 */
[----:B------:R-:W-:Y:S01]  /*0d90*/  ISETP.NE.OR P1, PT, RZ, UR25, !P1 ;  /* 0x00000019ff007c0c */ /* 0x000fe2000cf25670 */
[----:B------:R-:W-:Y:S01]  /*0da0*/  NOP ;  /* 0x0000000000007918 */ /* 0x000fe20000000000 */
[----:B----4-:R-:W-:-:S13]  /*0db0*/  ISETP.NE.AND P0, PT, R0, 0x3, PT ;  /* 0x000000030000780c */ /* 0x010fda0003f05270 */
[----:B------:R-:W-:Y:S05]  /*0dc0*/  @P0 BRA `(.L_x_15) ;  /* 0x0000000000340947 */ /* 0x000fea0003800000 */
[----:B--23--:R-:W-:Y:S01]  /*0dd0*/  UMOV UR4, 0x400 ;  /* 0x0000040000047882 */ /* 0x00cfe20000000000 */
[----:B------:R-:W-:Y:S01]  /*0de0*/  UMOV UR6, 0x20 ;  /* 0x0000002000067882 */ /* 0x000fe20000000000 */
[----:B------:R-:W-:Y:S02]  /*0df0*/  ULEA UR4, UR47, UR4, 0x18 ;  /* 0x000000042f047291 */ /* 0x000fe4000f8ec0ff */
[----:B------:R-:W-:-:S04]  /*0e00*/  UIADD3 UR6, UPT, UPT, -UR6, 0x100000, URZ ;  /* 0x0010000006067890 */ /* 0x000fc8000fffe1ff */
[----:B------:R-:W-:Y:S02]  /*0e10*/  USHF.L.U32 UR7, UR6, 0xb, URZ ;  /* 0x0000000b06077899 */ /* 0x000fe400080006ff */
[----:B------:R-:W-:Y:S01]  /*0e20*/  USHF.L.U32 UR6, UR6, 0x1, URZ ;  /* 0x0000000106067899 */ /* 0x000fe200080006ff */
[----:B------:R-:W-:Y:S01]  /*0e30*/  ELECT P0, URZ, PT ;  /* 0x0000000000ff782f */ /* 0x000fe20003800000 */
[----:B------:R-:W2:Y:S10]  /*0e40*/  FENCE.VIEW.ASYNC.S ;  /* 0x00000000000073c6 */ /* 0x000eb40000000000 */
[----:B--2---:R4:W2:Y:S01]  /*0e50*/  SYNCS.EXCH.64 URZ, [UR4+0x170], UR6 ;  /* 0x0001700604ff75b2 */ /* 0x0048a20008000100 */
[----:B------:R4:W3:Y:S01]  /*0e60*/  SYNCS.EXCH.64 URZ, [UR4+0x180], UR6 ;  /* 0x0001800604ff75b2 */ /* 0x0008e20008000100 */
[----:B------:R4:W1:Y:S01]  /*0e70*/  SYNCS.EXCH.64 URZ, [UR4+0x178], UR6 ;  /* 0x0001780604ff75b2 */ /* 0x0008620008000100 */
[----:B------:R4:W1:Y:S02]  /*0e80*/  SYNCS.EXCH.64 URZ, [UR4+0x188], UR6 ;  /* 0x0001880604ff75b2 */ /* 0x0008640008000100 */
[----:B----4-:R-:W-:Y:S01]  /*0e90*/  NOP ;  /* 0x0000000000007918 */ /* 0x010fe20000000000 */
.L_x_15:
[----:B------:R-:W-:Y:S01]  /*0ea0*/  VOTEU.ALL UP0, P1 ;  /* 0x0000000000ff7886 */ /* 0x000fe20000800000 */
[----:B--23--:R-:W-:Y:S01]  /*0eb0*/  UMOV UR4, 0x20 ;  /* 0x0000002000047882 */ /* 0x00cfe20000000000 */
[----:B------:R-:W2:Y:S01]  /*0ec0*/  LDCU UR7, c[0x0][0x36c] ;  /* 0x00006d80ff0777ac */ /* 0x000ea20008000800 */
[----:B------:R-:W-:Y:S01]  /*0ed0*/  NOP ;  /* 0x0000000000007918 */ /* 0x000fe20000000000 */
[----:B------:R-:W-:Y:S01]  /*0ee0*/  LOP3.LUT R0, R70, 0x1f, RZ, 0xc0, !PT ;  /* 0x0000001f46007812 */ /* 0x000fe200078ec0ff */
[----:B------:R-:W-:Y:S01]  /*0ef0*/  @!UP0 UMOV UR6, 0x400 ;  /* 0x0000040000068882 */ /* 0x000fe20000000000 */
[----:B------:R-:W-:-:S04]  /*0f00*/  @!UP0 UIADD3 UR4, UPT, UPT, -UR4, 0x100000, URZ ;  /* 0x0010000004048890 */ /* 0x000fc8000fffe1ff */
[----:B------:R-:W-:Y:S02]  /*0f10*/  @!UP0 USHF.L.U32 UR5, UR4, 0xb, URZ ;  /* 0x0000000b04058899 */ /* 0x000fe400080006ff */
[----:B------:R-:W-:Y:S02]  /*0f20*/  @!UP0 USHF.L.U32 UR4, UR4, 0x1, URZ ;  /* 0x0000000104048899 */ /* 0x000fe400080006ff */
[----:B------:R-:W-:Y:S01]  /*0f30*/  @!UP0 ULEA UR6, UR47, UR6, 0x18 ;  /* 0x000000062f068291 */ /* 0x000fe2000f8ec0ff */
[----:B------:R-:W-:Y:S01]  /*0f40*/  VOTEU.ALL UP0, P1 ;  /* 0x0000000000ff7886 */ /* 0x000fe20000800000 */
[----:B------:R-:W-:Y:S02]  /*0f50*/  UISETP.NE.AND UP4, UPT, UR25, URZ, UPT ;  /* 0x000000ff1900728c */ /* 0x000fe4000bf85270 */
[----:B--2---:R-:W-:Y:S01]  /*0f60*/  UISETP.EQ.U32.AND UP5, UPT, UR7, 0x1, UPT ;  /* 0x000000010700788c */ /* 0x004fe2000bfa2070 */
[----:B------:R-:W2:Y:S07]  /*0f70*/  FENCE.VIEW.ASYNC.S ;  /* 0x00000000000073c6 */ /* 0x000eae0000000000 */
[----:B--2---:R2:W3:Y:S01]  /*0f80*/  @!UP0 SYNCS.EXCH.64 URZ, [UR6+0x190], UR4 ;  /* 0x0001900406ff85b2 */ /* 0x0044e20008000100 */
[----:B------:R-:W-:Y:S05]  /*0f90*/  BRA.U !UP5, `(.L_x_16) ;  /* 0x000000010d087547 */ /* 0x000fea000b800000 */
[----:B-1-3--:R-:W-:Y:S01]  /*0fa0*/  UCGABAR_ARV ;  /* 0x00000000000079c7 */ /* 0x00afe20008000000 */
[----:B------:R-:W-:Y:S05]  /*0fb0*/  BRA `(.L_x_17) ;  /* 0x0000000000047947 */ /* 0x000fea0003800000 */
.L_x_16:
[----:B-1-3--:R-:W-:Y:S01]  /*0fc0*/  NOP ;  /* 0x0000000000007918 */ /* 0x00afe20000000000 */
.L_x_17:
[----:B------:R-:W1:Y:S01]  /*0fd0*/  S2UR UR20, SR_CTAID.X ;  /* 0x00000000001479c3 */ /* 0x000e620000002500 */
[----:B------:R-:W-:-:S05]  /*0fe0*/  CS2R.32 R58, SR_CgaSize ;  /* 0x00000000003a7805 */ /* 0x000fca0000008a00 */
[----:B------:R-:W-:-:S05]  /*0ff0*/  IMAD R58, R58, -0xa0, RZ ;  /* 0xffffff603a3a7824 */ /* 0x000fca00078e02ff */
[----:B--2---:R-:W-:-:S14]  /*1000*/  R2UR UR5, R58 ;  /* 0x000000003a0572ca */ /* 0x004fdc00000e0000 */
[----:B------:R-:W2:Y:S01]  /*1010*/  LDCU UR5, c[0x0][UR5+0x2b0] ;  /* 0x00005600050577ac */ /* 0x000ea20008000800 */
[----:B------:R-:W-:-:S05]  /*1020*/  CS2R.32 R58, SR_CgaSize ;  /* 0x00000000003a7805 */ /* 0x000fca0000008a00 */
[----:B------:R-:W-:-:S05]  /*1030*/  IMAD R58, R58, -0xa0, RZ ;  /* 0xffffff603a3a7824 */ /* 0x000fca00078e02ff */
[----:B------:R-:W-:-:S14]  /*1040*/  R2UR UR4, R58 ;  /* 0x000000003a0472ca */ /* 0x000fdc00000e0000 */
[----:B------:R-:W3:Y:S01]  /*1050*/  LDCU UR4, c[0x0][UR4+0x2b4] ;  /* 0x00005680040477ac */ /* 0x000ee20008000800 */
[----:B------:R-:W4:Y:S01]  /*1060*/  S2UR UR7, SR_CTAID.Y ;  /* 0x00000000000779c3 */ /* 0x000f220000002600 */
[----:B------:R-:W-:-:S05]  /*1070*/  CS2R.32 R58, SR_CgaSize ;  /* 0x00000000003a7805 */ /* 0x000fca0000008a00 */
[----:B------:R-:W-:-:S05]  /*1080*/  IMAD R58, R58, -0xa0, RZ ;  /* 0xffffff603a3a7824 */ /* 0x000fca00078e02ff */
[----:B------:R-:W-:-:S14]  /*1090*/  R2UR UR8, R58 ;  /* 0x000000003a0872ca */ /* 0x000fdc00000e0000 */
[----:B------:R-:W3:Y:S01]  /*10a0*/  LDCU UR8, c[0x0][UR8+0x2a0] ;  /* 0x00005400080877ac */ /* 0x000ee20008000800 */
[----:B------:R-:W3:Y:S01]  /*10b0*/  LDCU UR21, c[0x0][0xb24] ;  /* 0x00016480ff1577ac */ /* 0x000ee20008000800 */
[----:B------:R-:W1:Y:S01]  /*10c0*/  S2UR UR36, SR_CTAID.Z ;  /* 0x00000000002479c3 */ /* 0x000e620000002700 */
[----:B------:R-:W-:-:S05]  /*10d0*/  CS2R.32 R58, SR_CgaSize ;  /* 0x00000000003a7805 */ /* 0x000fca0000008a00 */
[----:B------:R-:W-:-:S05]  /*10e0*/  IMAD R58, R58, -0xa0, RZ ;  /* 0xffffff603a3a7824 */ /* 0x000fca00078e02ff */
[----:B------:R-:W-:-:S14]  /*10f0*/  R2UR UR63, R58 ;  /* 0x000000003a3f72ca */ /* 0x000fdc00000e0000 */
[----:B------:R-:W3:Y:S01]  /*1100*/  LDCU UR63, c[0x0][UR63+0x2a4] ;  /* 0x000054803f3f77ac */ /* 0x000ee20008000800 */
[----:B------:R-:W-:Y:S02]  /*1110*/  UISETP.GT.U32.AND UP0, UPT, UR48, 0xffff, UPT ;  /* 0x0000ffff3000788c */ /* 0x000fe4000bf04070 */
[----:B------:R-:W-:Y:S01]  /*1120*/  USHF.L.U32 UR27, UR47, 0x9, URZ ;  /* 0x000000092f1b7899 */ /* 0x000fe200080006ff */
[----:B-1----:R-:W-:Y:S01]  /*1130*/  I2FP.F32.U32 R3, UR20 ;  /* 0x0000001400037c45 */ /* 0x002fe20008201000 */
[----:B------:R-:W-:Y:S01]  /*1140*/  UMOV UR30, 0x5 ;  /* 0x00000005001e7882 */ /* 0x000fe20000000000 */
[----:B------:R-:W1:Y:S03]  /*1150*/  LDCU UR45, c[0x0][0xb24] ;  /* 0x00016480ff2d77ac */ /* 0x000e660008000800 */
[----:B--2---:R-:W-:Y:S01]  /*1160*/  FMUL R3, R3, UR5 ;  /* 0x0000000503037c20 */ /* 0x004fe20008400000 */
[----:B------:R-:W2:Y:S01]  /*1170*/  LDCU UR29, c[0x0][0xb30] ;  /* 0x00016600ff1d77ac */ /* 0x000ea20008000800 */
[----:B----4-:R-:W-:Y:S01]  /*1180*/  I2FP.F32.U32 R2, UR7 ;  /* 0x0000000700027c45 */ /* 0x010fe20008201000 */
[----:B------:R-:W-:-:S03]  /*1190*/  USHF.L.U32 UR44, UR20, 0x6, URZ ;  /* 0x00000006142c7899 */ /* 0x000fc600080006ff */
[----:B------:R-:W4:Y:S01]  /*11a0*/  F2I.U32.TRUNC.NTZ R3, R3 ;  /* 0x0000000300037305 */ /* 0x000f22000020f000 */
[----:B------:R-:W-:Y:S01]  /*11b0*/  USEL UR26, UR48, 0xffff, !UP0 ;  /* 0x0000ffff301a7887 */ /* 0x000fe2000c000000 */
[----:B---3--:R-:W-:Y:S01]  /*11c0*/  FMUL R2, R2, UR4 ;  /* 0x0000000402027c20 */ /* 0x008fe20008400000 */
[----:B------:R-:W-:Y:S01]  /*11d0*/  UISETP.GE.AND UP2, UPT, UR21, 0x1, UPT ;  /* 0x000000011500788c */ /* 0x000fe2000bf46270 */
[----:B------:R-:W-:-:S04]  /*11e0*/  UMOV UR24, UR7 ;  /* 0x0000000700187c82 */ /* 0x000fc80008000000 */
[----:B------:R-:W3:Y:S01]  /*11f0*/  F2I.U32.TRUNC.NTZ R2, R2 ;  /* 0x0000000200027305 */ /* 0x000ee2000020f000 */
[----:B----4-:R-:W-:Y:S02]  /*1200*/  R2UR UR4, R3 ;  /* 0x00000000030472ca */ /* 0x010fe400000e0000 */
[----:B------:R-:W-:Y:S02]  /*1210*/  PRMT R3, RZ, 0x7610, R3 ;  /* 0x00007610ff037816 */ /* 0x000fe40000000003 */
[----:B---3--:R-:W-:Y:S02]  /*1220*/  R2UR UR6, R2 ;  /* 0x00000000020672ca */ /* 0x008fe400000e0000 */
[----:B------:R-:W-:-:S07]  /*1230*/  PRMT R2, RZ, 0x7610, R2 ;  /* 0x00007610ff027816 */ /* 0x000fce0000000002 */
[----:B------:R-:W-:-:S04]  /*1240*/  UIADD3 UR5, UPT, UPT, -UR4, URZ, URZ ;  /* 0x000000ff04057290 */ /* 0x000fc8000fffe1ff */
[----:B------:R-:W-:Y:S02]  /*1250*/  UIMAD UR5, UR8, UR5, UR20 ;  /* 0x00000005080572a4 */ /* 0x000fe4000f8e0214 */
[----:B------:R-:W-:-:S04]  /*1260*/  UIADD3 UR4, UPT, UPT, -UR6, URZ, URZ ;  /* 0x000000ff06047290 */ /* 0x000fc8000fffe1ff */
[----:B------:R-:W-:Y:S01]  /*1270*/  IMAD.U32 R58, RZ, RZ, UR5 ;  /* 0x00000005ff3a7e24 */ /* 0x000fe2000f8e00ff */
[----:B------:R-:W-:Y:S01]  /*1280*/  UIMAD UR63, UR63, UR4, UR7 ;  /* 0x000000043f3f72a4 */ /* 0x000fe2000f8e0207 */
[----:B-12---:R-:W-:Y:S11]  /*1290*/  BRA.U UP4, `(.L_x_18) ;  /* 0x0000000104407547 */ /* 0x006ff6000b800000 */
[----:B------:R-:W-:-:S13]  /*12a0*/  R2UR UR4, R58 ;  /* 0x000000003a0472ca */ /* 0x000fda00000e0000 */
[----:B------:R-:W-:Y:S02]  /*12b0*/  UISETP.GT.U32.AND UP0, UPT, UR4, 0x1, UPT ;  /* 0x000000010400788c */ /* 0x000fe4000bf04070 */
[----:B------:R-:W-:Y:S02]  /*12c0*/  ULOP3.LUT UR4, UR4, 0xfffffffe, URZ, 0xc0, !UPT ;  /* 0xfffffffe04047892 */ /* 0x000fe4000f8ec0ff */
[----:B------:R-:W-:Y:S02]  /*12d0*/  UISETP.NE.AND UP1, UPT, UR63, URZ, UP0 ;  /* 0x000000ff3f00728c */ /* 0x000fe40008725270 */
[----:B------:R-:W-:Y:S02]  /*12e0*/  UISETP.NE.AND UP0, UPT, UR63, 0x1, UP0 ;  /* 0x000000013f00788c */ /* 0x000fe40008705270 */
[----:B------:R-:W-:Y:S02]  /*12f0*/  USEL UR7, URZ, 0x1, UP1 ;  /* 0x00000001ff077887 */ /* 0x000fe40008800000 */
[----:B------:R-:W-:-:S02]  /*1300*/  USEL UR6, URZ, 0x4, UP0 ;  /* 0x00000004ff067887 */ /* 0x000fc40008000000 */
[----:B------:R-:W-:Y:S02]  /*1310*/  USEL UR5, URZ, 0x2, UP1 ;  /* 0x00000002ff057887 */ /* 0x000fe40008800000 */
[----:B------:R-:W-:Y:S02]  /*1320*/  ULEA UR4, UR63, UR4, 0x1 ;  /* 0x000000043f047291 */ /* 0x000fe4000f8e08ff */
[----:B------:R-:W-:Y:S02]  /*1330*/  USEL UR8, URZ, 0x8, UP0 ;  /* 0x00000008ff087887 */ /* 0x000fe40008000000 */
[----:B------:R-:W-:-:S03]  /*1340*/  UIADD3 UR5, UPT, UPT, UR5, UR6, UR7 ;  /* 0x0000000605057290 */ /* 0x000fc6000fffe007 */
[----:B------:R-:W-:Y:S01]  /*1350*/  UMOV UR6, 0x3 ;  /* 0x0000000300067882 */ /* 0x000fe20000000000 */
[----:B------:R-:W-:Y:S02]  /*1360*/  UIADD3 UR5, UPT, UPT, UR5, UR8, URZ ;  /* 0x0000000805057290 */ /* 0x000fe4000fffe0ff */
[----:B------:R-:W-:-:S04]  /*1370*/  USHF.L.U32 UR4, UR6, UR4, URZ ;  /* 0x0000000406047299 */ /* 0x000fc800080006ff */
[----:B------:R-:W-:Y:S02]  /*1380*/  MOV R3, UR5 ;  /* 0x0000000500037c02 */ /* 0x000fe40008000f00 */
[----:B------:R-:W-:Y:S02]  /*1390*/  IMAD.U32 R2, RZ, RZ, UR4 ;  /* 0x00000004ff027e24 */ /* 0x000fe4000f8e00ff */
.L_x_18:
[----:B------:R-:W-:Y:S05]  /*13a0*/  BRA.U !UP2, `(.L_x_19) ;  /* 0x000000010ad47547 */ /* 0x000fea000b800000 */
[----:B------:R-:W1:Y:S01]  /*13b0*/  LDCU.128 UR12, c[0x0][0xb10] ;  /* 0x00016200ff0c77ac */ /* 0x000e620008000c00 */
[----:B------:R-:W2:Y:S01]  /*13c0*/  LDCU UR6, c[0x0][0x370] ;  /* 0x00006e00ff0677ac */ /* 0x000ea20008000800 */
[----:B------:R-:W3:Y:S01]  /*13d0*/  LDCU UR5, c[0x0][0x374] ;  /* 0x00006e80ff0577ac */ /* 0x000ee20008000800 */
[----:B------:R-:W4:Y:S01]  /*13e0*/  LDCU UR28, c[0x0][0xb0c] ;  /* 0x00016180ff1c77ac */ /* 0x000f220008000800 */
[----:B------:R-:W4:Y:S01]  /*13f0*/  LDCU UR4, c[0x0][0xb20] ;  /* 0x00016400ff0477ac */ /* 0x000f220008000800 */
[----:B------:R-:W4:Y:S01]  /*1400*/  LDCU.64 UR8, c[0x0][0xb28] ;  /* 0x00016500ff0877ac */ /* 0x000f220008000a00 */
[----:B-1----:R-:W-:Y:S02]  /*1410*/  UISETP.NE.AND UP0, UPT, UR14, 0x1, UPT ;  /* 0x000000010e00788c */ /* 0x002fe4000bf05270 */
[----:B---3--:R-:W-:Y:S02]  /*1420*/  UIMAD.WIDE.U32 UR10, UR5, UR15, URZ ;  /* 0x0000000f050a72a5 */ /* 0x008fe4000f8e00ff */
[----:B--2---:R-:W-:-:S02]  /*1430*/  UIMAD.WIDE.U32 UR18, UR6, UR12, URZ ;  /* 0x0000000c061272a5 */ /* 0x004fc4000f8e00ff */
[----:B----4-:R-:W-:Y:S02]  /*1440*/  UISETP.NE.AND UP1, UPT, UR28, 0x1, UPT ;  /* 0x000000011c00788c */ /* 0x010fe4000bf25270 */
[----:B------:R-:W-:Y:S01]  /*1450*/  UISETP.NE.AND UP2, UPT, UR21, 0x1, UPT ;  /* 0x000000011500788c */ /* 0x000fe2000bf45270 */
[----:B------:R-:W-:Y:S02]  /*1460*/  UMOV UR10, UR11 ;  /* 0x0000000b000a7c82 */ /* 0x000fe40008000000 */
[----:B------:R-:W-:Y:S01]  /*1470*/  UMOV UR18, UR19 ;  /* 0x0000001300127c82 */ /* 0x000fe20008000000 */
[----:B------:R-:W-:Y:S02]  /*1480*/  @UP0 USHF.R.U32.HI UR5, URZ, UR4, UR10 ;  /* 0x00000004ff050299 */ /* 0x000fe4000801160a */
[----:B------:R-:W-:Y:S02]  /*1490*/  UIMAD.WIDE.U32 UR22, UR24, UR15, URZ ;  /* 0x0000000f181672a5 */ /* 0x000fe4000f8e00ff */
[----:B------:R-:W-:-:S02]  /*14a0*/  UIMAD.WIDE.U32 UR10, UR5, UR8, URZ ;  /* 0x00000008050a72a5 */ /* 0x000fc4000f8e00ff */
[----:B------:R-:W-:Y:S02]  /*14b0*/  @UP1 USHF.R.U32.HI UR6, URZ, UR13, UR18 ;  /* 0x0000000dff061299 */ /* 0x000fe40008011612 */
[----:B------:R-:W-:Y:S02]  /*14c0*/  UIMAD.WIDE.U32 UR16, UR20, UR12, URZ ;  /* 0x0000000c141072a5 */ /* 0x000fe4000f8e00ff */
[----:B------:R-:W-:Y:S01]  /*14d0*/  UIMAD.WIDE.U32 UR18, UR6, UR8, URZ ;  /* 0x00000008061272a5 */ /* 0x000fe2000f8e00ff */
[----:B------:R-:W-:Y:S01]  /*14e0*/  UMOV UR22, UR23 ;  /* 0x0000001700167c82 */ /* 0x000fe20008000000 */
[----:B------:R-:W-:Y:S01]  /*14f0*/  UMOV UR10, UR11 ;  /* 0x0000000b000a7c82 */ /* 0x000fe20008000000 */
[----:B------:R-:W-:Y:S02]  /*1500*/  USHF.R.U32.HI UR22, URZ, UR4, UR22 ;  /* 0x00000004ff167299 */ /* 0x000fe40008011616 */
[----:B------:R-:W-:Y:S02]  /*1510*/  @UP2 USHF.R.U32.HI UR5, URZ, UR9, UR10 ;  /* 0x00000009ff052299 */ /* 0x000fe4000801160a */
[----:B------:R-:W-:Y:S01]  /*1520*/  UMOV UR7, UR19 ;  /* 0x0000001300077c82 */ /* 0x000fe20008000000 */
[----:B------:R-:W-:Y:S01]  /*1530*/  UMOV UR16, UR17 ;  /* 0x0000001100107c82 */ /* 0x000fe20008000000 */
[----:B------:R-:W-:-:S02]  /*1540*/  @UP2 USHF.R.U32.HI UR6, URZ, UR9, UR7 ;  /* 0x00000009ff062299 */ /* 0x000fc40008011607 */
[----:B------:R-:W-:Y:S02]  /*1550*/  USHF.R.U32.HI UR13, URZ, UR13, UR16 ;  /* 0x0000000dff0d7299 */ /* 0x000fe40008011610 */
[----:B------:R-:W-:Y:S02]  /*1560*/  USEL UR4, UR24, UR22, !UP0 ;  /* 0x0000001618047287 */ /* 0x000fe4000c000000 */
[----:B------:R-:W-:Y:S02]  /*1570*/  UIMAD UR7, UR5, UR21, URZ ;  /* 0x00000015050772a4 */ /* 0x000fe4000f8e02ff */
[----:B------:R-:W-:Y:S02]  /*1580*/  USEL UR5, UR20, UR13, !UP1 ;  /* 0x0000000d14057287 */ /* 0x000fe4000c800000 */
[----:B------:R-:W-:Y:S02]  /*1590*/  UIMAD UR12, UR6, UR21, URZ ;  /* 0x00000015060c72a4 */ /* 0x000fe4000f8e02ff */
[----:B------:R-:W-:-:S02]  /*15a0*/  UISETP.GE.AND UP0, UPT, UR4, UR7, UPT ;  /* 0x000000070400728c */ /* 0x000fc4000bf06270 */
[----:B------:R-:W-:Y:S02]  /*15b0*/  UIMAD.WIDE.U32 UR10, UR4, UR8, URZ ;  /* 0x00000008040a72a5 */ /* 0x000fe4000f8e00ff */
[----:B------:R-:W-:Y:S02]  /*15c0*/  UISETP.GE.OR UP0, UPT, UR5, UR12, UP0 ;  /* 0x0000000c0500728c */ /* 0x000fe40008706670 */
[----:B------:R-:W-:Y:S02]  /*15d0*/  UIMAD.WIDE.U32 UR12, UR5, UR8, URZ ;  /* 0x00000008050c72a5 */ /* 0x000fe4000f8e00ff */
[----:B------:R-:W-:Y:S01]  /*15e0*/  UIADD3 UR10, UPT, UPT, -UR4, URZ, URZ ;  /* 0x000000ff040a7290 */ /* 0x000fe2000fffe1ff */
[----:B------:R-:W-:Y:S01]  /*15f0*/  UMOV UR8, UR11 ;  /* 0x0000000b00087c82 */ /* 0x000fe20008000000 */
[----:B------:R-:W-:Y:S02]  /*1600*/  UIADD3 UR11, UPT, UPT, -UR5, URZ, URZ ;  /* 0x000000ff050b7290 */ /* 0x000fe4000fffe1ff */
[----:B------:R-:W-:-:S03]  /*1610*/  USHF.R.U32.HI UR8, URZ, UR9, UR8 ;  /* 0x00000009ff087299 */ /* 0x000fc60008011608 */
[----:B------:R-:W-:Y:S01]  /*1620*/  @!UP0 UMOV UR7, UR13 ;  /* 0x0000000d00078c82 */ /* 0x000fe20008000000 */
[----:B------:R-:W-:Y:S02]  /*1630*/  UIMAD UR24, UR14, UR10, UR24 ;  /* 0x0000000a0e1872a4 */ /* 0x000fe4000f8e0218 */
[----:B------:R-:W-:Y:S02]  /*1640*/  USEL UR8, UR4, UR8, !UP2 ;  /* 0x0000000804087287 */ /* 0x000fe4000d000000 */
[----:B------:R-:W-:Y:S02]  /*1650*/  @!UP0 USHF.R.U32.HI UR7, URZ, UR9, UR7 ;  /* 0x00000009ff078299 */ /* 0x000fe40008011607 */
[----:B------:R-:W-:Y:S02]  /*1660*/  UIADD3 UR9, UPT, UPT, -UR8, URZ, URZ ;  /* 0x000000ff08097290 */ /* 0x000fe4000fffe1ff */
[----:B------:R-:W-:Y:S02]  /*1670*/  @!UP0 USEL UR7, UR5, UR7, !UP2 ;  /* 0x0000000705078287 */ /* 0x000fe4000d000000 */
[----:B------:R-:W-:-:S02]  /*1680*/  UIMAD UR9, UR21, UR9, UR4 ;  /* 0x00000009150972a4 */ /* 0x000fc4000f8e0204 */
[----:B------:R-:W-:Y:S02]  /*1690*/  @!UP0 UIADD3 UR8, UPT, UPT, UR8, -UR7, URZ ;  /* 0x8000000708088290 */ /* 0x000fe4000fffe0ff */
[----:B------:R-:W-:Y:S02]  /*16a0*/  @!UP0 UIMAD UR6, UR9, UR6, UR7 ;  /* 0x00000006090682a4 */ /* 0x000fe4000f8e0207 */
[----:B------:R-:W-:Y:S02]  /*16b0*/  @!UP0 UIMAD UR4, UR8, UR21, UR5 ;  /* 0x00000015080482a4 */ /* 0x000fe4000f8e0205 */
[----:B------:R-:W-:Y:S02]  /*16c0*/  UIMAD UR20, UR28, UR11, UR20 ;  /* 0x0000000b1c1472a4 */ /* 0x000fe4000f8e0214 */
[----:B------:R-:W-:Y:S01]  /*16d0*/  UIMAD UR24, UR4, UR14, UR24 ;  /* 0x0000000e041872a4 */ /* 0x000fe2000f8e0218 */
[----:B------:R-:W-:Y:S02]  /*16e0*/  @!UP0 UMOV UR5, UR6 ;  /* 0x0000000600058c82 */ /* 0x000fe40008000000 */
[----:B------:R-:W-:-:S12]  /*16f0*/  UIMAD UR20, UR5, UR28, UR20 ;  /* 0x0000001c051472a4 */ /* 0x000fd8000f8e0214 */
.L_x_19:
[----:B------:R-:W-:Y:S02]  /*1700*/  UISETP.NE.AND UP1, UPT, UR29, 0x1, UPT ;  /* 0x000000011d00788c */ /* 0x000fe4000bf25270 */
[----:B------:R-:W-:Y:S02]  /*1710*/  ULOP3.LUT UR21, UR26, 0xffff, URZ, 0xc0, !UPT ;  /* 0x0000ffff1a157892 */ /* 0x000fe4000f8ec0ff */
[----:B------:R-:W-:Y:S02]  /*1720*/  UISETP.NE.AND UP0, UPT, UR25, 0x2, UPT ;  /* 0x000000021900788c */ /* 0x000fe4000bf05270 */
[----:B------:R-:W-:Y:S02]  /*1730*/  ULOP3.LUT UR22, UR27, 0x400, URZ, 0xc0, !UPT ;  /* 0x000004001b167892 */ /* 0x000fe4000f8ec0ff */
[----:B------:R-:W-:Y:S02]  /*1740*/  ULOP3.LUT UR44, UR44, 0x40, URZ, 0xc0, !UPT ;  /* 0x000000402c2c7892 */ /* 0x000fe4000f8ec0ff */
[----:B------:R-:W-:Y:S01]  /*1750*/  USHF.L.U32 UR21, UR30, UR21, URZ ;  /* 0x000000151e157299 */ /* 0x000fe200080006ff */
[----:B------:R-:W-:Y:S11]  /*1760*/  BRA.U UP1, `(.L_x_20) ;  /* 0x0000000101447547 */ /* 0x000ff6000b800000 */
[----:B------:R-:W1:Y:S01]  /*1770*/  LDCU.128 UR8, c[0x0][0xb10] ;  /* 0x00016200ff0877ac */ /* 0x000e620008000c00 */
[----:B------:R-:W2:Y:S01]  /*1780*/  LDCU UR12, c[0x0][0xb0c] ;  /* 0x00016180ff0c77ac */ /* 0x000ea20008000800 */
[----:B------:R-:W3:Y:S01]  /*1790*/  LDCU UR13, c[0x0][0xb20] ;  /* 0x00016400ff0d77ac */ /* 0x000ee20008000800 */
[----:B-1----:R-:W-:Y:S02]  /*17a0*/  UIMAD.WIDE.U32 UR6, UR20, UR8, URZ ;  /* 0x00000008140672a5 */ /* 0x002fe4000f8e00ff */
[----:B------:R-:W-:Y:S02]  /*17b0*/  UIMAD.WIDE.U32 UR4, UR24, UR11, URZ ;  /* 0x0000000b180472a5 */ /* 0x000fe4000f8e00ff */
[----:B--2---:R-:W-:Y:S02]  /*17c0*/  UISETP.NE.AND UP2, UPT, UR12, 0x1, UPT ;  /* 0x000000010c00788c */ /* 0x004fe4000bf45270 */
[----:B------:R-:W-:Y:S01]  /*17d0*/  UISETP.NE.AND UP1, UPT, UR10, 0x1, UPT ;  /* 0x000000010a00788c */ /* 0x000fe2000bf25270 */
[----:B------:R-:W-:-:S02]  /*17e0*/  UMOV UR6, UR7 ;  /* 0x0000000700067c82 */ /* 0x000fc40008000000 */
[----:B------:R-:W-:Y:S01]  /*17f0*/  UMOV UR4, UR5 ;  /* 0x0000000500047c82 */ /* 0x000fe20008000000 */
[----:B------:R-:W-:Y:S02]  /*1800*/  USHF.R.U32.HI UR6, URZ, UR9, UR6 ;  /* 0x00000009ff067299 */ /* 0x000fe40008011606 */
[----:B---3--:R-:W-:Y:S02]  /*1810*/  USHF.R.U32.HI UR4, URZ, UR13, UR4 ;  /* 0x0000000dff047299 */ /* 0x008fe40008011604 */
[----:B------:R-:W-:Y:S02]  /*1820*/  USEL UR5, UR20, UR6, !UP2 ;  /* 0x0000000614057287 */ /* 0x000fe4000d000000 */
[----:B------:R-:W-:-:S04]  /*1830*/  USEL UR4, UR24, UR4, !UP1 ;  /* 0x0000000418047287 */ /* 0x000fc8000c800000 */
[----:B------:R-:W-:Y:S02]  /*1840*/  UIADD3 UR6, UPT, UPT, UR5, -UR4, URZ ;  /* 0x8000000405067290 */ /* 0x000fe4000fffe0ff */
[----:B------:R-:W-:Y:S02]  /*1850*/  UIADD3 UR4, UPT, UPT, -UR5, UR4, URZ ;  /* 0x0000000405047290 */ /* 0x000fe4000fffe1ff */
[----:B------:R-:W-:Y:S02]  /*1860*/  UIMAD UR24, UR6, UR10, UR24 ;  /* 0x0000000a061872a4 */ /* 0x000fe4000f8e0218 */
[----:B------:R-:W-:-:S12]  /*1870*/  UIMAD UR20, UR4, UR12, UR20 ;  /* 0x0000000c041472a4 */ /* 0x000fd8000f8e0214 */
.L_x_20:
[----:B------:R-:W-:Y:S05]  /*1880*/  BRA.U !UP5, `(.L_x_21) ;  /* 0x000000010d0c7547 */ /* 0x000fea000b800000 */
[----:B------:R-:W-:Y:S01]  /*1890*/  UCGABAR_WAIT ;  /* 0x0000000000007dc7 */ /* 0x000fe20008000000 */
[----:B------:R-:W-:Y:S01]  /*18a0*/  CCTL.IVALL ;  /* 0x00000000ff00798f */ /* 0x000fe20002000000 */
[----:B------:R-:W-:Y:S05]  /*18b0*/  BRA `(.L_x_22) ;  /* 0x0000000000047947 */ /* 0x000fea0003800000 */
.L_x_21:
[----:B------:R-:W-:Y:S06]  /*18c0*/  BAR.SYNC.DEFER_BLOCKING 0x0 ;  /* 0x0000000000007b1d */ /* 0x000fec0000010000 */
.L_x_22:
[----:B------:R-:W-:Y:S05]  /*18d0*/  BRA.U UP0, `(.L_x_23) ;  /* 0x0000001500fc7547 */ /* 0x000fea000b800000 */
[----:B------:R-:W1:Y:S01]  /*18e0*/  LDCU UR6, c[0x0][0x38c] ;  /* 0x00007180ff0677ac */ /* 0x000e620008000800 */
[----:B------:R-:W-:Y:S01]  /*18f0*/  PLOP3.LUT P1, PT, PT, PT, UP3, 0x80, 0x8 ;  /* 0x000000000008781c */ /* 0x000fe20003f2f038 */
[----:B------:R-:W-:Y:S01]  /*1900*/  IMAD.MOV.U32 R12, RZ, RZ, 0x1 ;  /* 0x00000001ff0c7424 */ /* 0x000fe200078e00ff */
[----:B------:R-:W-:Y:S02]  /*1910*/  ISETP.NE.AND P2, PT, R0, RZ, P3 ;  /* 0x000000ff0000720c */ /* 0x000fe40001f45270 */
[----:B------:R-:W-:Y:S02]  /*1920*/  CS2R R10, SRZ ;  /* 0x00000000000a7805 */ /* 0x000fe4000001ff00 */
[----:B------:R-:W-:Y:S01]  /*1930*/  PLOP3.LUT P1, PT, P1, PT, PT, 0x8, 0x80 ;  /* 0x000000000080781c */ /* 0x000fe20000f2e170 */
[----:B------:R-:W-:Y:S01]  /*1940*/  IMAD.MOV.U32 R9, RZ, RZ, RZ ;  /* 0x000000ffff097224 */ /* 0x000fe200078e00ff */
[----:B------:R-:W2:Y:S01]  /*1950*/  LDCU UR38, c[0x0][0x370] ;  /* 0x00006e00ff2677ac */ /* 0x000ea20008000800 */
[----:B------:R-:W-:Y:S01]  /*1960*/  IMAD.MOV.U32 R8, RZ, RZ, 0x1 ;  /* 0x00000001ff087424 */ /* 0x000fe200078e00ff */
[----:B------:R-:W3:Y:S01]  /*1970*/  LDCU.64 UR26, c[0x0][0x348] ;  /* 0x00006900ff1a77ac */ /* 0x000ee20008000a00 */
[----:B------:R-:W-:Y:S01]  /*1980*/  ULEA.HI UR42, UR22, UR44, URZ, 0x1b ;  /* 0x0000002c162a7291 */ /* 0x000fe2000f8fd8ff */
[----:B------:R-:W4:Y:S01]  /*1990*/  LDCU UR37, c[0x0][0x374] ;  /* 0x00006e80ff2577ac */ /* 0x000f220008000800 */
[----:B-1----:R-:W-:-:S02]  /*19a0*/  UIADD3 UR5, UPT, UPT, UR6, 0x1f, URZ ;  /* 0x0000001f06057890 */ /* 0x002fc4000fffe0ff */
[----:B------:R-:W-:Y:S02]  /*19b0*/  UIADD3 UR48, UPT, UPT, UR6, 0x3e, URZ ;  /* 0x0000003e06307890 */ /* 0x000fe4000fffe0ff */
[----:B------:R-:W-:Y:S01]  /*19c0*/  USHF.R.S32.HI UR4, URZ, 0x1f, UR5 ;  /* 0x0000001fff047899 */ /* 0x000fe20008011405 */
[----:B------:R-:W-:-:S03]  /*19d0*/  UMOV UR7, URZ ;  /* 0x000000ff00077c82 */ /* 0x000fc60008000000 */
[----:B------:R-:W-:Y:S02]  /*19e0*/  ULEA.HI UR4, UR4, UR5, URZ, 0x5 ;  /* 0x0000000504047291 */ /* 0x000fe4000f8f28ff */
[----:B------:R-:W-:Y:S02]  /*19f0*/  UIADD3 UR5, UPT, UPT, UR6, -0x1, URZ ;  /* 0xffffffff06057890 */ /* 0x000fe4000fffe0ff */
[----:B------:R-:W-:Y:S02]  /*1a00*/  USHF.R.S32.HI UR40, URZ, 0x5, UR4 ;  /* 0x00000005ff287899 */ /* 0x000fe40008011404 */
[----:B------:R-:W-:Y:S02]  /*1a10*/  UISETP.GE.U32.AND UP1, UPT, UR5, -0x3f, UPT ;  /* 0xffffffc10500788c */ /* 0x000fe4000bf26070 */
[----:B------:R-:W-:-:S04]  /*1a20*/  UISETP.LT.U32.AND UP0, UPT, UR40, 0xc, UPT ;  /* 0x0000000c2800788c */ /* 0x000fc8000bf01070 */
[----:B------:R-:W-:Y:S02]  /*1a30*/  USEL UR39, UR40, 0xc, UP0 ;  /* 0x0000000c28277887 */ /* 0x000fe40008000000 */
[----:B------:R-:W-:Y:S02]  /*1a40*/  UISETP.NE.AND UP0, UPT, UR25, URZ, UPT ;  /* 0x000000ff1900728c */ /* 0x000fe4000bf05270 */
[----:B------:R-:W-:Y:S02]  /*1a50*/  UIADD3 UR4, UPT, UPT, UR39, -0x1, URZ ;  /* 0xffffffff27047890 */ /* 0x000fe4000fffe0ff */
[----:B------:R-:W-:Y:S02]  /*1a60*/  @UP1 UIADD3 UR4, UPT, UPT, UR39, URZ, URZ ;  /* 0x000000ff27041290 */ /* 0x000fe4000fffe0ff */
[----:B------:R-:W-:Y:S02]  /*1a70*/  USEL UR23, UR46, 0x2, UP0 ;  /* 0x000000022e177887 */ /* 0x000fe40008000000 */
[----:B------:R-:W-:-:S02]  /*1a80*/  UIADD3 UR43, UPT, UPT, UR40, -UR39, URZ ;  /* 0x80000027282b7290 */ /* 0x000fc4000fffe0ff */
[----:B------:R-:W-:Y:S02]  /*1a90*/  UIADD3 UR25, UPT, UPT, UR4, 0x1, URZ ;  /* 0x0000000104197890 */ /* 0x000fe4000fffe0ff */
[----:B--234-:R-:W-:-:S12]  /*1aa0*/  UIADD3 UR41, UPT, UPT, -UR4, URZ, URZ ;  /* 0x000000ff04297290 */ /* 0x01cfd8000fffe1ff */
.L_x_43:
[----:B------:R-:W-:Y:S01]  /*1ab0*/  UISETP.NE.AND UP0, UPT, UR47, URZ, UPT ;  /* 0x000000ff2f00728c */ /* 0x000fe2000bf05270 */
[----:B-1----:R-:W1:Y:S08]  /*1ac0*/  S2UR UR47, SR_CgaCtaId ;  /* 0x00000000002f79c3 */ /* 0x002e700000008800 */
[----:B------:R-:W-:Y:S05]  /*1ad0*/  BRA.U UP0, `(.L_x_24) ;  /* 0x0000000100347547 */ /* 0x000fea000b800000 */
[----:B------:R-:W2:Y:S01]  /*1ae0*/  S2R R0, SR_CgaCtaId ;  /* 0x0000000000007919 */ /* 0x000ea20000008800 */
[----:B------:R-:W-:Y:S02]  /*1af0*/  MOV R3, 0x400 ;  /* 0x0000040000037802 */ /* 0x000fe40000000f00 */
[----:B------:R-:W-:Y:S02]  /*1b00*/  SHF.L.U32 R2, R8, 0x1f, RZ ;  /* 0x0000001f08027819 */ /* 0x000fe400000006ff */
[----:B--2---:R-:W-:-:S05]  /*1b10*/  LEA R0, R0, R3, 0x18 ;  /* 0x0000000300007211 */ /* 0x004fca00078ec0ff */
[----:B------:R-:W-:-:S04]  /*1b20*/  IMAD R3, R9, 0x8, R0 ;  /* 0x0000000809037824 */ /* 0x000fc800078e0200 */
[----:B------:R-:W2:Y:S02]  /*1b30*/  SYNCS.PHASECHK.TRANS64.TRYWAIT P0, [R3+URZ+0x180], R2 ;  /* 0x00018002030075a7 */ /* 0x000ea400080011ff */
[----:B--2---:R-:W-:Y:S05]  /*1b40*/  @!P0 BRA `(.L_x_25) ;  /* 0x0000007800e48947 */ /* 0x004fea0003800000 */
.L_x_158:
[----:B------:R-:W-:Y:S01]  /*1b50*/  VIADD R9, R9, 0x1 ;  /* 0x0000000109097836 */ /* 0x000fe20000000000 */
[----:B------:R2:W-:Y:S04]  /*1b60*/  SYNCS.ARRIVE.TRANS64.A1T0 RZ, [R3+URZ+0x170], RZ ;  /* 0x000170ff03ff79a7 */ /* 0x0005e800081000ff */
[----:B------:R-:W-:-:S04]  /*1b70*/  ISETP.NE.AND P0, PT, R9, 0x2, PT ;  /* 0x000000020900780c */ /* 0x000fc80003f05270 */
[----:B------:R-:W-:Y:S02]  /*1b80*/  SEL R9, R9, RZ, P0 ;  /* 0x000000ff09097207 */ /* 0x000fe40000000000 */
[----:B--2---:R-:W-:-:S04]  /*1b90*/  SEL R3, RZ, 0x1, P0 ;  /* 0x00000001ff037807 */ /* 0x004fc80000000000 */
[----:B------:R-:W-:-:S07]  /*1ba0*/  LOP3.LUT R8, R8, R3, RZ, 0x3c, !PT ;  /* 0x0000000308087212 */ /* 0x000fce00078e3cff */
.L_x_24:
[----:B------:R-:W-:Y:S01]  /*1bb0*/  UMOV UR6, 0x400 ;  /* 0x0000040000067882 */ /* 0x000fe20000000000 */
[----:B------:R-:W-:Y:S01]  /*1bc0*/  SHF.L.U32 R0, R12, 0x1f, RZ ;  /* 0x0000001f0c007819 */ /* 0x000fe200000006ff */
[----:B-1----:R-:W-:Y:S02]  /*1bd0*/  ULEA UR6, UR47, UR6, 0x18 ;  /* 0x000000062f067291 */ /* 0x002fe4000f8ec0ff */
[----:B------:R-:W-:Y:S02]  /*1be0*/  UISETP.GE.U32.AND UP0, UPT, UR48, 0x3f, UPT ;  /* 0x0000003f3000788c */ /* 0x000fe4000bf06070 */
[----:B------:R-:W-:Y:S02]  /*1bf0*/  ULEA UR4, UR7, UR6, 0x3 ;  /* 0x0000000607047291 */ /* 0x000fe4000f8e18ff */
[----:B------:R-:W-:Y:S01]  /*1c00*/  ULEA UR11, UR24, UR44, 0x7 ;  /* 0x0000002c180b7291 */ /* 0x000fe2000f8e38ff */
[----:B------:R-:W-:-:S06]  /*1c10*/  UMOV UR13, URZ ;  /* 0x000000ff000d7c82 */ /* 0x000fcc0008000000 */
[----:B------:R1:W2:Y:S01]  /*1c20*/  SYNCS.PHASECHK.TRANS64.TRYWAIT P0, [UR4+0x60], R0 ;  /* 0x00006000ff0075a7 */ /* 0x0002a20008001104 */
[----:B------:R-:W-:-:S04]  /*1c30*/  ULEA.HI UR4, UR20, UR20, URZ, 0x1 ;  /* 0x0000001414047291 */ /* 0x000fc8000f8f08ff */
[----:B------:R-:W-:-:S04]  /*1c40*/  USHF.L.U32 UR4, UR4, 0x6, URZ ;  /* 0x0000000604047899 */ /* 0x000fc800080006ff */
[----:B------:R-:W-:-:S04]  /*1c50*/  ULOP3.LUT UR35, UR4, 0xffffff80, URZ, 0xc0, !UPT ;  /* 0xffffff8004237892 */ /* 0x000fc8000f8ec0ff */
[----:B------:R-:W-:Y:S01]  /*1c60*/  UIADD3 UR35, UPT, UPT, UR42, UR35, URZ ;  /* 0x000000232a237290 */ /* 0x000fe2000fffe0ff */
[----:B------:R-:W-:Y:S11]  /*1c70*/  BRA.U !UP0, `(.L_x_26) ;  /* 0x0000000108c47547 */ /* 0x000ff6000b800000 */
[----:B------:R-:W-:Y:S01]  /*1c80*/  UMOV UR16, UR41 ;  /* 0x0000002900107c82 */ /* 0x000fe20008000000 */
[----:B------:R-:W-:Y:S01]  /*1c90*/  UMOV UR4, UR7 ;  /* 0x0000000700047c82 */ /* 0x000fe20008000000 */
[----:B------:R-:W-:-:S05]  /*1ca0*/  UMOV UR34, URZ ;  /* 0x000000ff00227c82 */ /* 0x000fca0008000000 */
.L_x_32:
[----:B------:R-:W-:Y:S01]  /*1cb0*/  ULEA UR33, UR4, UR6, 0x3 ;  /* 0x0000000604217291 */ /* 0x000fe2000f8e18ff */
[----:B------:R-:W-:Y:S01]  /*1cc0*/  @P3 MOV R2, 0x8000 ;  /* 0x0000800000023802 */ /* 0x000fe20000000f00 */
[----:B--234-:R-:W-:Y:S10]  /*1cd0*/  @P0 BRA `(.L_x_27) ;  /* 0x00000000000c0947 */ /* 0x01cff40003800000 */
[----:B------:R-:W-:-:S04]  /*1ce0*/  SHF.L.U32 R3, R12, 0x1f, RZ ;  /* 0x0000001f0c037819 */ /* 0x000fc800000006ff */
[----:B------:R-:W2:Y:S02]  /*1cf0*/  SYNCS.PHASECHK.TRANS64.TRYWAIT P0, [UR33+0x60], R3 ;  /* 0x00006003ff0075a7 */ /* 0x000ea40008001121 */
[----:B--2---:R-:W-:Y:S05]  /*1d00*/  @!P0 BRA `(.L_x_28) ;  /* 0x0000007800888947 */ /* 0x004fea0003800000 */
.L_x_27:
[----:B------:R2:W-:Y:S01]  /*1d10*/  @P3 SYNCS.ARRIVE.TRANS64 RZ, [UR33], R2 ;  /* 0x00000002ffff39a7 */ /* 0x0005e20008000021 */
[----:B------:R-:W-:Y:S02]  /*1d20*/  ULOP3.LUT UR5, UR23, 0x2, URZ, 0xfc, !UPT ;  /* 0x0000000217057892 */ /* 0x000fe4000f8efcff */
[----:B------:R-:W-:Y:S02]  /*1d30*/  UIADD3 UR16, UPT, UPT, UR16, 0x1, URZ ;  /* 0x0000000110107890 */ /* 0x000fe4000fffe0ff */
[----:B------:R-:W-:Y:S02]  /*1d40*/  UISETP.NE.AND UP0, UPT, UR5, 0x2, UPT ;  /* 0x000000020500788c */ /* 0x000fe4000bf05270 */
[----:B------:R-:W-:-:S07]  /*1d50*/  UISETP.NE.AND UP2, UPT, UR16, 0x1, UPT ;  /* 0x000000011000788c */ /* 0x000fce000bf45270 */
[----:B------:R-:W-:Y:S05]  /*1d60*/  BRA.U UP0, `(.L_x_29) ;  /* 0x0000000100047547 */ /* 0x000fea000b800000 */
[----:B------:R-:W-:Y:S05]  /*1d70*/  BPT.TRAP 0x1 ;  /* 0x000000040000795c */ /* 0x000fea0000300000 */
.L_x_29:
[----:B------:R-:W-:Y:S04]  /*1d80*/  BSSY.RECONVERGENT B0, `(.L_x_30) ;  /* 0x0000003000007945 */ /* 0x000fe80003800200 */
[----:B------:R-:W-:Y:S05]  /*1d90*/  @!P2 BRA `(.L_x_31) ;  /* 0x000000000004a947 */ /* 0x000fea0003800000 */
[----:B------:R-:W-:Y:S05]  /*1da0*/  BPT.TRAP 0x1 ;  /* 0x000000040000795c */ /* 0x000fea0000300000 */
.L_x_31:
[----:B------:R-:W-:Y:S05]  /*1db0*/  BSYNC.RECONVERGENT B0 ;  /* 0x0000000000007941 */ /* 0x000fea0003800200 */
.L_x_30:
[----:B------:R-:W-:Y:S02]  /*1dc0*/  UIADD3 UR5, UPT, UPT, UR4, 0x1, URZ ;  /* 0x0000000104057890 */ /* 0x000fe4000fffe0ff */
[----:B------:R-:W-:Y:S02]  /*1dd0*/  UIADD3 UR14, UP1, UPT, UR26, 0x80, URZ ;  /* 0x000000801a0e7890 */ /* 0x000fe4000ff3e0ff */
[----:B------:R-:W-:Y:S02]  /*1de0*/  UISETP.NE.AND UP0, UPT, UR5, 0xc, UPT ;  /* 0x0000000c0500788c */ /* 0x000fe4000bf05270 */
[----:B------:R-:W-:Y:S02]  /*1df0*/  ULOP3.LUT UR33, UR33, 0xfefffff8, URZ, 0xc0, !UPT ;  /* 0xfefffff821217892 */ /* 0x000fe4000f8ec0ff */
[----:B------:R-:W-:Y:S02]  /*1e00*/  USEL UR8, URZ, 0x1, UP0 ;  /* 0x00000001ff087887 */ /* 0x000fe40008000000 */
[----:B------:R-:W-:-:S02]  /*1e10*/  USEL UR7, UR5, URZ, UP0 ;  /* 0x000000ff05077287 */ /* 0x000fc40008000000 */
[----:B------:R-:W-:Y:S02]  /*1e20*/  UIADD3.X UR15, UPT, UPT, URZ, UR27, URZ, UP1, !UPT ;  /* 0x0000001bff0f7290 */ /* 0x000fe40008ffe4ff */
[----:B------:R-:W-:Y:S01]  /*1e30*/  ULEA UR5, UR7, UR6, 0x3 ;  /* 0x0000000607057291 */ /* 0x000fe2000f8e18ff */
[----:B------:R-:W-:Y:S01]  /*1e40*/  LOP3.LUT R12, R12, UR8, RZ, 0x3c, !PT ;  /* 0x000000080c0c7c12 */ /* 0x000fe2000f8e3cff */
[----:B------:R-:W-:Y:S02]  /*1e50*/  USHF.L.U32 UR8, UR4, 0xd, URZ ;  /* 0x0000000d04087899 */ /* 0x000fe400080006ff */
[----:B------:R-:W-:Y:S01]  /*1e60*/  UIADD3 UR4, UP0, UPT, UR26, 0x180, URZ ;  /* 0x000001801a047890 */ /* 0x000fe2000ff1e0ff */
[----:B-1----:R-:W-:Y:S01]  /*1e70*/  SHF.L.U32 R0, R12, 0x1f, RZ ;  /* 0x0000001f0c007819 */ /* 0x002fe200000006ff */
[----:B------:R-:W-:Y:S02]  /*1e80*/  ULEA UR32, UR22, UR8, 0x2 ;  /* 0x0000000816207291 */ /* 0x000fe4000f8e10ff */
[----:B------:R-:W-:Y:S01]  /*1e90*/  UPRMT UR13, URZ, 0x5410, UR21 ;  /* 0x00005410ff0d7896 */ /* 0x000fe20008000015 */
[----:B------:R3:W4:Y:S01]  /*1ea0*/  SYNCS.PHASECHK.TRANS64.TRYWAIT P0, [UR5+0x60], R0 ;  /* 0x00006000ff0075a7 */ /* 0x0007220008001105 */
[----:B------:R-:W-:-:S02]  /*1eb0*/  UIADD3 UR32, UPT, UPT, UR6, 0x8400, UR32 ;  /* 0x0000840006207890 */ /* 0x000fc4000fffe020 */
[----:B------:R-:W-:Y:S02]  /*1ec0*/  UIADD3 UR8, UPT, UPT, UR6, 0x20400, UR8 ;  /* 0x0002040006087890 */ /* 0x000fe4000fffe008 */
[----:B------:R-:W-:Y:S01]  /*1ed0*/  UIADD3.X UR5, UPT, UPT, URZ, UR27, URZ, UP0, !UPT ;  /* 0x0000001bff057290 */ /* 0x000fe200087fe4ff */
[----:B------:R-:W-:Y:S01]  /*1ee0*/  UMOV UR18, 0x0 ;  /* 0x0000000000127882 */ /* 0x000fe20000000000 */
[----:B------:R-:W-:Y:S01]  /*1ef0*/  UMOV UR19, 0x10000000 ;  /* 0x1000000000137882 */ /* 0x000fe20000000000 */
[----:B------:R-:W-:Y:S01]  /*1f00*/  UMOV UR10, UR34 ;  /* 0x00000022000a7c82 */ /* 0x000fe20008000000 */
[----:B------:R-:W-:Y:S01]  /*1f10*/  UMOV UR12, UR36 ;  /* 0x00000024000c7c82 */ /* 0x000fe20008000000 */
[----:B------:R-:W-:Y:S01]  /*1f20*/  UMOV UR9, UR33 ;  /* 0x0000002100097c82 */ /* 0x000fe20008000000 */
[----:B------:R1:W-:Y:S03]  /*1f30*/  UTMALDG.3D.MULTICAST.2CTA [UR32], [UR14], UR13, desc[UR18] ;  /* 0x000012200e0073b4 */ /* 0x0003e6000821180d */
[----:B------:R2:W-:Y:S01]  /*1f40*/  UTMALDG.3D.2CTA [UR8], [UR4], desc[UR18] ;  /* 0x00001208040075b4 */ /* 0x0005e20008211000 */
[----:B-1----:R-:W-:Y:S01]  /*1f50*/  UIADD3 UR34, UPT, UPT, UR34, 0x20, URZ ;  /* 0x0000002022227890 */ /* 0x002fe2000fffe0ff */
[----:B------:R-:W-:Y:S01]  /*1f60*/  UMOV UR13, UR25 ;  /* 0x00000019000d7c82 */ /* 0x000fe20008000000 */
[----:B--2---:R-:W-:Y:S01]  /*1f70*/  UMOV UR4, UR7 ;  /* 0x0000000700047c82 */ /* 0x004fe20008000000 */
[----:B------:R-:W-:Y:S09]  /*1f80*/  BRA.U UP2, `(.L_x_32) ;  /* 0xfffffffd02487547 */ /* 0x000ff2000b83ffff */
.L_x_26:
[----:B------:R-:W-:Y:S01]  /*1f90*/  ULEA UR4, UR7, UR6, 0x3 ;  /* 0x0000000607047291 */ /* 0x000fe2000f8e18ff */
[----:B-1-3--:R-:W-:Y:S01]  /*1fa0*/  SHF.L.U32 R0, R12, 0x1f, RZ ;  /* 0x0000001f0c007819 */ /* 0x00afe200000006ff */
[----:B------:R-:W-:Y:S01]  /*1fb0*/  @!P1 SYNCS.ARRIVE.TRANS64.A1T0 RZ, [UR6+0x108], RZ ;  /* 0x000108ffffff99a7 */ /* 0x000fe20008100006 */
[----:B------:R-:W-:-:S06]  /*1fc0*/  UISETP.GT.AND UP0, UPT, UR40, UR39, UPT ;  /* 0x000000272800728c */ /* 0x000fcc000bf04270 */
[----:B--2-4-:R1:W2:Y:S03]  /*1fd0*/  SYNCS.PHASECHK.TRANS64.TRYWAIT P0, [UR4+0x60], R0 ;  /* 0x00006000ff0075a7 */ /* 0x0142a60008001104 */
[----:B------:R-:W-:Y:S05]  /*1fe0*/  BRA.U !UP0, `(.L_x_33) ;  /* 0x0000000108c47547 */ /* 0x000fea000b800000 */
[----:B------:R-:W-:Y:S01]  /*1ff0*/  UIADD3 UR24, UPT, UPT, UR43, UR13, URZ ;  /* 0x0000000d2b187290 */ /* 0x000fe2000fffe0ff */
[----:B------:R-:W-:-:S11]  /*2000*/  UMOV UR4, UR7 ;  /* 0x0000000700047c82 */ /* 0x000fd60008000000 */
.L_x_39:
[----:B------:R-:W-:Y:S01]  /*2010*/  ULEA UR17, UR4, UR6, 0x3 ;  /* 0x0000000604117291 */ /* 0x000fe2000f8e18ff */
[----:B--2---:R-:W-:Y:S01]  /*2020*/  @P3 MOV R2, 0x8000 ;  /* 0x0000800000023802 */ /* 0x004fe20000000f00 */
[----:B--2-4-:R-:W-:Y:S10]  /*2030*/  @P0 BRA `(.L_x_34) ;  /* 0x00000000000c0947 */ /* 0x014ff40003800000 */
[----:B------:R-:W-:-:S04]  /*2040*/  SHF.L.U32 R3, R12, 0x1f, RZ ;  /* 0x0000001f0c037819 */ /* 0x000fc800000006ff */
[----:B------:R-:W2:Y:S02]  /*2050*/  SYNCS.PHASECHK.TRANS64.TRYWAIT P0, [UR17+0x60], R3 ;  /* 0x00006003ff0075a7 */ /* 0x000ea40008001111 */
[----:B--2---:R-:W-:Y:S05]  /*2060*/  @!P0 BRA `(.L_x_35) ;  /* 0x0000007400c88947 */ /* 0x004fea0003800000 */
.L_x_34:
[----:B------:R2:W-:Y:S01]  /*2070*/  @P3 SYNCS.ARRIVE.TRANS64 RZ, [UR17], R2 ;  /* 0x00000002ffff39a7 */ /* 0x0005e20008000011 */
[----:B------:R-:W-:-:S04]  /*2080*/  ULOP3.LUT UR5, UR23, 0x2, URZ, 0xfc, !UPT ;  /* 0x0000000217057892 */ /* 0x000fc8000f8efcff */
[----:B------:R-:W-:-:S09]  /*2090*/  UISETP.NE.AND UP0, UPT, UR5, 0x2, UPT ;  /* 0x000000020500788c */ /* 0x000fd2000bf05270 */
[----:B------:R-:W-:Y:S05]  /*20a0*/  BRA.U UP0, `(.L_x_36) ;  /* 0x0000000100047547 */ /* 0x000fea000b800000 */
[----:B------:R-:W-:Y:S05]  /*20b0*/  BPT.TRAP 0x1 ;  /* 0x000000040000795c */ /* 0x000fea0000300000 */
.L_x_36:
[----:B------:R-:W-:Y:S04]  /*20c0*/  BSSY.RECONVERGENT B0, `(.L_x_37) ;  /* 0x0000003000007945 */ /* 0x000fe80003800200 */
[----:B------:R-:W-:Y:S05]  /*20d0*/  @!P2 BRA `(.L_x_38) ;  /* 0x000000000004a947 */ /* 0x000fea0003800000 */
[----:B------:R-:W-:Y:S05]  /*20e0*/  BPT.TRAP 0x1 ;  /* 0x000000040000795c */ /* 0x000fea0000300000 */
.L_x_38:
[----:B------:R-:W-:Y:S05]  /*20f0*/  BSYNC.RECONVERGENT B0 ;  /* 0x0000000000007941 */ /* 0x000fea0003800200 */
.L_x_37:
[----:B------:R-:W-:Y:S02]  /*2100*/  UIADD3 UR5, UPT, UPT, UR4, 0x1, URZ ;  /* 0x0000000104057890 */ /* 0x000fe4000fffe0ff */
[----:B------:R-:W-:Y:S02]  /*2110*/  USHF.L.U32 UR18, UR13, 0x5, URZ ;  /* 0x000000050d127899 */ /* 0x000fe400080006ff */
[----:B------:R-:W-:Y:S02]  /*2120*/  UISETP.NE.AND UP0, UPT, UR5, 0xc, UPT ;  /* 0x0000000c0500788c */ /* 0x000fe4000bf05270 */
[----:B------:R-:W-:Y:S02]  /*2130*/  ULOP3.LUT UR17, UR17, 0xfefffff8, URZ, 0xc0, !UPT ;  /* 0xfefffff811117892 */ /* 0x000fe4000f8ec0ff */
[----:B------:R-:W-:Y:S02]  /*2140*/  USEL UR8, URZ, 0x1, UP0 ;  /* 0x00000001ff087887 */ /* 0x000fe40008000000 */
[----:B------:R-:W-:-:S02]  /*2150*/  USEL UR7, UR5, URZ, UP0 ;  /* 0x000000ff05077287 */ /* 0x000fc40008000000 */
[----:B------:R-:W-:Y:S02]  /*2160*/  UIADD3 UR14, UP0, UPT, UR26, 0x180, URZ ;  /* 0x000001801a0e7890 */ /* 0x000fe4000ff1e0ff */
        /* <DEDUP_REMOVED lines=9> */
[----:B------:R-:W-:Y:S02]  /*2200*/  UIADD3.X UR5, UPT, UPT, URZ, UR27, URZ, UP1, !UPT ;  /* 0x0000001bff057290 */ /* 0x000fe40008ffe4ff */
[----:B------:R-:W-:Y:S02]  /*2210*/  UIADD3 UR8, UPT, UPT, UR6, 0x20400, UR8 ;  /* 0x0002040006087890 */ /* 0x000fe4000fffe008 */
[----:B------:R-:W-:Y:S01]  /*2220*/  UIADD3.X UR15, UPT, UPT, URZ, UR27, URZ, UP0, !UPT ;  /* 0x0000001bff0f7290 */ /* 0x000fe200087fe4ff */
[----:B------:R-:W-:Y:S01]  /*2230*/  UMOV UR28, 0x0 ;  /* 0x00000000001c7882 */ /* 0x000fe20000000000 */
[----:B------:R-:W-:Y:S01]  /*2240*/  UMOV UR29, 0x10000000 ;  /* 0x10000000001d7882 */ /* 0x000fe20000000000 */
[----:B------:R-:W-:Y:S01]  /*2250*/  UMOV UR19, UR35 ;  /* 0x0000002300137c82 */ /* 0x000fe20008000000 */
[----:B------:R-:W-:Y:S01]  /*2260*/  UMOV UR20, UR36 ;  /* 0x0000002400147c82 */ /* 0x000fe20008000000 */
[----:B------:R-:W-:Y:S01]  /*2270*/  UMOV UR12, UR36 ;  /* 0x00000024000c7c82 */ /* 0x000fe20008000000 */
[----:B------:R1:W-:Y:S01]  /*2280*/  UTMALDG.3D.MULTICAST.2CTA [UR16], [UR4], UR10, desc[UR28] ;  /* 0x00001c10040073b4 */ /* 0x0003e2000821180a */
[----:B------:R-:W-:Y:S01]  /*2290*/  UMOV UR9, UR17 ;  /* 0x0000001100097c82 */ /* 0x000fe20008000000 */
[----:B------:R-:W-:-:S04]  /*22a0*/  UIADD3 UR13, UPT, UPT, UR13, 0x1, URZ ;  /* 0x000000010d0d7890 */ /* 0x000fc8000fffe0ff */
[----:B------:R-:W-:Y:S01]  /*22b0*/  UISETP.NE.AND UP0, UPT, UR13, UR24, UPT ;  /* 0x000000180d00728c */ /* 0x000fe2000bf05270 */
[----:B-1----:R-:W-:Y:S01]  /*22c0*/  UMOV UR10, UR18 ;  /* 0x00000012000a7c82 */ /* 0x002fe20008000000 */
[----:B------:R-:W-:Y:S01]  /*22d0*/  UMOV UR4, UR7 ;  /* 0x0000000700047c82 */ /* 0x000fe20008000000 */
[----:B------:R3:W-:Y:S06]  /*22e0*/  UTMALDG.3D.2CTA [UR8], [UR14], desc[UR28] ;  /* 0x00001c080e0075b4 */ /* 0x0007ec0008211000 */
[----:B---3--:R-:W-:Y:S05]  /*22f0*/  BRA.U UP0, `(.L_x_39) ;  /* 0xfffffffd00447547 */ /* 0x008fea000b83ffff */
.L_x_33:
[C---:B------:R-:W-:Y:S01]  /*2300*/  LEA R3, R11.reuse, UR6, 0x3 ;  /* 0x000000060b037c11 */ /* 0x040fe2000f8e18ff */
[----:B------:R-:W-:Y:S01]  /*2310*/  NOP ;  /* 0x0000000000007918 */ /* 0x000fe20000000000 */
[----:B-1----:R-:W-:Y:S02]  /*2320*/  SHF.L.U32 R0, R10, 0x1f, RZ ;  /* 0x0000001f0a007819 */ /* 0x002fe400000006ff */
[----:B------:R-:W-:Y:S02]  /*2330*/  LEA R5, R11, UR6, 0x4 ;  /* 0x000000060b057c11 */ /* 0x000fe4000f8e20ff */
[----:B--2-4-:R-:W1:Y:S02]  /*2340*/  SYNCS.PHASECHK.TRANS64.TRYWAIT P0, [R3+URZ+0x110], R0 ;  /* 0x00011000030075a7 */ /* 0x014e6400080011ff */
[----:B-1----:R-:W-:Y:S05]  /*2350*/  @!P0 BRA `(.L_x_40) ;  /* 0x0000007400248947 */ /* 0x002fea0003800000 */
.L_x_161:
[----:B------:R-:W2:Y:S01]  /*2360*/  LDS.128 R4, [R5+0x1a0] ;  /* 0x0001a00005047984 */ /* 0x000ea20000000c00 */
[----:B------:R-:W-:Y:S01]  /*2370*/  UISETP.GE.AND UP0, UPT, UR45, 0x1, UPT ;  /* 0x000000012d00788c */ /* 0x000fe2000bf06270 */
[----:B------:R-:W-:Y:S01]  /*2380*/  @!PT LDS RZ, [RZ] ;  /* 0x00000000fffff984 */ /* 0x000fe20000000800 */
[----:B------:R-:W-:Y:S01]  /*2390*/  @!PT LDS RZ, [RZ] ;  /* 0x00000000fffff984 */ /* 0x000fe20000000800 */
[----:B------:R-:W-:Y:S01]  /*23a0*/  @!PT LDS RZ, [RZ] ;  /* 0x00000000fffff984 */ /* 0x000fe20000000800 */
[----:B------:R-:W-:Y:S01]  /*23b0*/  @!PT LDS RZ, [RZ] ;  /* 0x00000000fffff984 */ /* 0x000fe20000000800 */
[----:B------:R3:W-:Y:S06]  /*23c0*/  MEMBAR.ALL.CTA ;  /* 0x0000000000007992 */ /* 0x0007ec0000008000 */
[----:B---3--:R-:W3:Y:S01]  /*23d0*/  FENCE.VIEW.ASYNC.S ;  /* 0x00000000000073c6 */ /* 0x008ee20000000000 */
[----:B--2---:R-:W-:-:S13]  /*23e0*/  LOP3.LUT P0, RZ, R6, 0x1, RZ, 0xc0, !PT ;  /* 0x0000000106ff7812 */ /* 0x004fda000780c0ff */
[----:B---3--:R-:W-:Y:S01]  /*23f0*/  VOTEU.ANY UP1, P0 ;  /* 0x0000000000ff7886 */ /* 0x008fe20000020100 */
[----:B------:R-:W-:-:S13]  /*2400*/  PLOP3.LUT P0, PT, PT, PT, UP1, 0x80, 0x8 ;  /* 0x000000000008781c */ /* 0x000fda0003f0f018 */
[----:B-1----:R-:W-:Y:S02]  /*2410*/  @P0 LOP3.LUT R0, R5, 0xffff, RZ, 0xc0, !PT ;  /* 0x0000ffff05000812 */ /* 0x002fe400078ec0ff */
[----:B------:R-:W-:Y:S02]  /*2420*/  @P0 MOV R2, R4 ;  /* 0x0000000400020202 */ /* 0x000fe40000000f00 */
[----:B------:R-:W-:Y:S01]  /*2430*/  @P0 R2UR UR5, R0 ;  /* 0x00000000000502ca */ /* 0x000fe200000e0000 */
[----:B------:R-:W-:Y:S01]  /*2440*/  VIADD R0, R3, 0x120 ;  /* 0x0000012003007836 */ /* 0x000fe20000000000 */
[----:B------:R-:W-:Y:S02]  /*2450*/  @P0 SHF.R.U32.HI R4, RZ, 0x10, R5 ;  /* 0x00000010ff040819 */ /* 0x000fe40000011605 */
[----:B------:R-:W-:Y:S02]  /*2460*/  @P0 R2UR UR8, R2 ;  /* 0x00000000020802ca */ /* 0x000fe400000e0000 */
[----:B------:R-:W-:-:S02]  /*2470*/  PRMT R0, RZ, 0x654, R0 ;  /* 0x00000654ff007816 */ /* 0x000fc40000000000 */
[----:B------:R-:W-:Y:S02]  /*2480*/  @P0 R2UR UR4, R4 ;  /* 0x00000000040402ca */ /* 0x000fe400000e0000 */
[----:B------:R1:W-:Y:S03]  /*2490*/  SYNCS.ARRIVE.TRANS64.RED.A1T0 RZ, [R0+URZ], RZ ;  /* 0x000000ff00ff79a7 */ /* 0x0003e600081004ff */
[----:B------:R-:W-:-:S04]  /*24a0*/  @UP1 UMOV UR30, UR5 ;  /* 0x00000005001e1c82 */ /* 0x000fc80008000000 */
[----:B------:R-:W-:-:S04]  /*24b0*/  @UP1 UMOV UR31, UR8 ;  /* 0x00000008001f1c82 */ /* 0x000fc80008000000 */
[----:B------:R-:W-:Y:S01]  /*24c0*/  @UP1 UMOV UR36, UR4 ;  /* 0x0000000400241c82 */ /* 0x000fe20008000000 */
[----:B------:R-:W-:Y:S05]  /*24d0*/  BRA.U !UP0, `(.L_x_41) ;  /* 0x0000000108d47547 */ /* 0x000fea000b800000 */
[----:B------:R-:W2:Y:S01]  /*24e0*/  LDCU.128 UR12, c[0x0][0xb10] ;  /* 0x00016200ff0c77ac */ /* 0x000ea20008000c00 */
[----:B------:R-:W3:Y:S01]  /*24f0*/  LDCU UR24, c[0x0][0xb20] ;  /* 0x00016400ff1877ac */ /* 0x000ee20008000800 */
[----:B------:R-:W4:Y:S01]  /*2500*/  LDCU UR20, c[0x0][0xb0c] ;  /* 0x00016180ff1477ac */ /* 0x000f220008000800 */
[----:B------:R-:W1:Y:S01]  /*2510*/  LDCU.64 UR10, c[0x0][0xb28] ;  /* 0x00016500ff0a77ac */ /* 0x000e620008000a00 */
[----:B------:R-:W-:Y:S02]  /*2520*/  UISETP.NE.AND UP3, UPT, UR45, 0x1, UPT ;  /* 0x000000012d00788c */ /* 0x000fe4000bf65270 */
[----:B--2---:R-:W-:Y:S02]  /*2530*/  UIMAD.WIDE.U32 UR8, UR37, UR15, URZ ;  /* 0x0000000f250872a5 */ /* 0x004fe4000f8e00ff */
[----:B------:R-:W-:Y:S02]  /*2540*/  UIMAD.WIDE.U32 UR4, UR38, UR12, URZ ;  /* 0x0000000c260472a5 */ /* 0x000fe4000f8e00ff */
[----:B------:R-:W-:-:S02]  /*2550*/  UISETP.NE.AND UP0, UPT, UR14, 0x1, UPT ;  /* 0x000000010e00788c */ /* 0x000fc4000bf05270 */
[----:B------:R-:W-:Y:S01]  /*2560*/  UIMAD.WIDE.U32 UR28, UR30, UR15, URZ ;  /* 0x0000000f1e1c72a5 */ /* 0x000fe2000f8e00ff */
[----:B------:R-:W-:Y:S02]  /*2570*/  UMOV UR8, UR9 ;  /* 0x0000000900087c82 */ /* 0x000fe40008000000 */
[----:B------:R-:W-:Y:S01]  /*2580*/  UMOV UR4, UR5 ;  /* 0x0000000500047c82 */ /* 0x000fe20008000000 */
[----:B---3--:R-:W-:Y:S02]  /*2590*/  USHF.R.U32.HI UR8, URZ, UR24, UR8 ;  /* 0x00000018ff087299 */ /* 0x008fe40008011608 */
[----:B----4-:R-:W-:Y:S02]  /*25a0*/  UISETP.NE.AND UP2, UPT, UR20, 0x1, UPT ;  /* 0x000000011400788c */ /* 0x010fe4000bf45270 */
[----:B------:R-:W-:Y:S02]  /*25b0*/  USHF.R.U32.HI UR4, URZ, UR13, UR4 ;  /* 0x0000000dff047299 */ /* 0x000fe40008011604 */
[----:B------:R-:W-:-:S02]  /*25c0*/  USEL UR5, UR37, UR8, !UP0 ;  /* 0x0000000825057287 */ /* 0x000fc4000c000000 */
[----:B------:R-:W-:Y:S02]  /*25d0*/  USEL UR8, UR38, UR4, !UP2 ;  /* 0x0000000426087287 */ /* 0x000fe4000d000000 */
[----:B-1----:R-:W-:Y:S01]  /*25e0*/  UIMAD.WIDE.U32 UR16, UR5, UR10, URZ ;  /* 0x0000000a051072a5 */ /* 0x002fe2000f8e00ff */
[----:B------:R-:W-:Y:S01]  /*25f0*/  UMOV UR4, UR29 ;  /* 0x0000001d00047c82 */ /* 0x000fe20008000000 */
[----:B------:R-:W-:Y:S02]  /*2600*/  UIMAD.WIDE.U32 UR18, UR31, UR12, URZ ;  /* 0x0000000c1f1272a5 */ /* 0x000fe4000f8e00ff */
[----:B------:R-:W-:-:S03]  /*2610*/  UIMAD.WIDE.U32 UR28, UR8, UR10, URZ ;  /* 0x0000000a081c72a5 */ /* 0x000fc6000f8e00ff */
[----:B------:R-:W-:Y:S01]  /*2620*/  UMOV UR16, UR17 ;  /* 0x0000001100107c82 */ /* 0x000fe20008000000 */
[----:B------:R-:W-:Y:S02]  /*2630*/  USHF.R.U32.HI UR4, URZ, UR24, UR4 ;  /* 0x00000018ff047299 */ /* 0x000fe40008011604 */
[----:B------:R-:W-:Y:S01]  /*2640*/  @UP3 USHF.R.U32.HI UR5, URZ, UR11, UR16 ;  /* 0x0000000bff053299 */ /* 0x000fe20008011610 */
[----:B------:R-:W-:Y:S01]  /*2650*/  UMOV UR18, UR19 ;  /* 0x0000001300127c82 */ /* 0x000fe20008000000 */
[----:B------:R-:W-:Y:S01]  /*2660*/  UMOV UR28, UR29 ;  /* 0x0000001d001c7c82 */ /* 0x000fe20008000000 */
[----:B------:R-:W-:Y:S02]  /*2670*/  USHF.R.U32.HI UR13, URZ, UR13, UR18 ;  /* 0x0000000dff0d7299 */ /* 0x000fe40008011612 */
[----:B------:R-:W-:Y:S02]  /*2680*/  USEL UR4, UR30, UR4, !UP0 ;  /* 0x000000041e047287 */ /* 0x000fe4000c000000 */
[----:B------:R-:W-:-:S02]  /*2690*/  @UP3 USHF.R.U32.HI UR8, URZ, UR11, UR28 ;  /* 0x0000000bff083299 */ /* 0x000fc4000801161c */
[----:B------:R-:W-:Y:S02]  /*26a0*/  UIMAD UR9, UR45, UR5, URZ ;  /* 0x000000052d0972a4 */ /* 0x000fe4000f8e02ff */
[----:B------:R-:W-:Y:S02]  /*26b0*/  USEL UR5, UR31, UR13, !UP2 ;  /* 0x0000000d1f057287 */ /* 0x000fe4000d000000 */
[----:B------:R-:W-:Y:S02]  /*26c0*/  UIMAD UR12, UR45, UR8, URZ ;  /* 0x000000082d0c72a4 */ /* 0x000fe4000f8e02ff */
[----:B------:R-:W-:Y:S02]  /*26d0*/  UISETP.GE.AND UP0, UPT, UR4, UR9, UPT ;  /* 0x000000090400728c */ /* 0x000fe4000bf06270 */
[----:B------:R-:W-:Y:S02]  /*26e0*/  UIMAD.WIDE.U32 UR16, UR4, UR10, URZ ;  /* 0x0000000a041072a5 */ /* 0x000fe4000f8e00ff */
[----:B------:R-:W-:-:S02]  /*26f0*/  UISETP.GE.OR UP0, UPT, UR5, UR12, UP0 ;  /* 0x0000000c0500728c */ /* 0x000fc40008706670 */
        /* <DEDUP_REMOVED lines=19> */
.L_x_41:
[----:B------:R-:W2:Y:S02]  /*2830*/  LDCU UR4, c[0x0][0xb30] ;  /* 0x00016600ff0477ac */ /* 0x000ea40008000800 */
[----:B--2---:R-:W-:-:S09]  /*2840*/  UISETP.NE.AND UP0, UPT, UR4, 0x1, UPT ;  /* 0x000000010400788c */ /* 0x004fd2000bf05270 */
[----:B------:R-:W-:Y:S05]  /*2850*/  BRA.U UP0, `(.L_x_42) ;  /* 0x0000000100447547 */ /* 0x000fea000b800000 */
[----:B------:R-:W2:Y:S01]  /*2860*/  LDCU.128 UR12, c[0x0][0xb10] ;  /* 0x00016200ff0c77ac */ /* 0x000ea20008000c00 */
[----:B------:R-:W3:Y:S01]  /*2870*/  LDCU UR10, c[0x0][0xb0c] ;  /* 0x00016180ff0a77ac */ /* 0x000ee20008000800 */
[----:B------:R-:W4:Y:S01]  /*2880*/  LDCU UR11, c[0x0][0xb20] ;  /* 0x00016400ff0b77ac */ /* 0x000f220008000800 */
[----:B--2---:R-:W-:Y:S02]  /*2890*/  UIMAD.WIDE.U32 UR8, UR31, UR12, URZ ;  /* 0x0000000c1f0872a5 */ /* 0x004fe4000f8e00ff */
[----:B------:R-:W-:Y:S02]  /*28a0*/  UIMAD.WIDE.U32 UR4, UR30, UR15, URZ ;  /* 0x0000000f1e0472a5 */ /* 0x000fe4000f8e00ff */
[----:B---3--:R-:W-:Y:S02]  /*28b0*/  UISETP.NE.AND UP2, UPT, UR10, 0x1, UPT ;  /* 0x000000010a00788c */ /* 0x008fe4000bf45270 */
[----:B------:R-:W-:Y:S01]  /*28c0*/  UISETP.NE.AND UP0, UPT, UR14, 0x1, UPT ;  /* 0x000000010e00788c */ /* 0x000fe2000bf05270 */
[----:B------:R-:W-:-:S02]  /*28d0*/  UMOV UR8, UR9 ;  /* 0x0000000900087c82 */ /* 0x000fc40008000000 */
[----:B------:R-:W-:Y:S01]  /*28e0*/  UMOV UR4, UR5 ;  /* 0x0000000500047c82 */ /* 0x000fe20008000000 */
[----:B------:R-:W-:Y:S02]  /*28f0*/  USHF.R.U32.HI UR13, URZ, UR13, UR8 ;  /* 0x0000000dff0d7299 */ /* 0x000fe40008011608 */
[----:B----4-:R-:W-:Y:S02]  /*2900*/  USHF.R.U32.HI UR4, URZ, UR11, UR4 ;  /* 0x0000000bff047299 */ /* 0x010fe40008011604 */
[----:B------:R-:W-:Y:S02]  /*2910*/  USEL UR5, UR31, UR13, !UP2 ;  /* 0x0000000d1f057287 */ /* 0x000fe4000d000000 */
[----:B------:R-:W-:-:S04]  /*2920*/  USEL UR4, UR30, UR4, !UP0 ;  /* 0x000000041e047287 */ /* 0x000fc8000c000000 */
[----:B------:R-:W-:Y:S02]  /*2930*/  UIADD3 UR8, UPT, UPT, UR5, -UR4, URZ ;  /* 0x8000000405087290 */ /* 0x000fe4000fffe0ff */
[----:B------:R-:W-:Y:S02]  /*2940*/  UIADD3 UR4, UPT, UPT, -UR5, UR4, URZ ;  /* 0x0000000405047290 */ /* 0x000fe4000fffe1ff */
[----:B------:R-:W-:Y:S02]  /*2950*/  UIMAD UR30, UR8, UR14, UR30 ;  /* 0x0000000e081e72a4 */ /* 0x000fe4000f8e021e */
[----:B------:R-:W-:-:S12]  /*2960*/  UIMAD UR31, UR4, UR10, UR31 ;  /* 0x0000000a041f72a4 */ /* 0x000fd8000f8e021f */
.L_x_42:
[----:B------:R-:W-:Y:S01]  /*2970*/  VIADD R11, R11, 0x1 ;  /* 0x000000010b0b7836 */ /* 0x000fe20000000000 */
[----:B------:R-:W-:Y:S01]  /*2980*/  R2UR UR4, R58 ;  /* 0x000000003a0472ca */ /* 0x000fe200000e0000 */
[----:B------:R-:W-:Y:S01]  /*2990*/  UIADD3 UR24, UPT, UPT, UR30, UR63, URZ ;  /* 0x0000003f1e187290 */ /* 0x000fe2000fffe0ff */
[----:B------:R-:W-:Y:S02]  /*29a0*/  PLOP3.LUT P1, PT, PT, PT, PT, 0x80, 0x8 ;  /* 0x000000000008781c */ /* 0x000fe40003f2f070 */
[----:B------:R-:W-:-:S04]  /*29b0*/  ISETP.NE.AND P0, PT, R11, 0x2, PT ;  /* 0x000000020b00780c */ /* 0x000fc80003f05270 */
[----:B------:R-:W-:Y:S02]  /*29c0*/  SEL R3, RZ, 0x1, P0 ;  /* 0x00000001ff037807 */ /* 0x000fe40000000000 */
[----:B------:R-:W-:Y:S02]  /*29d0*/  SEL R11, R11, RZ, P0 ;  /* 0x000000ff0b0b7207 */ /* 0x000fe40000000000 */
[----:B------:R-:W-:Y:S01]  /*29e0*/  LOP3.LUT R10, R10, R3, RZ, 0x3c, !PT ;  /* 0x000000030a0a7212 */ /* 0x000fe200078e3cff */
[----:B------:R-:W-:Y:S01]  /*29f0*/  UIADD3 UR20, UPT, UPT, UR31, UR4, URZ ;  /* 0x000000041f147290 */ /* 0x000fe2000fffe0ff */
[----:B------:R-:W-:Y:S11]  /*2a00*/  BRA.U UP1, `(.L_x_43) ;  /* 0xfffffff101287547 */ /* 0x000ff6000b83ffff */
[----:B------:R-:W-:Y:S01]  /*2a10*/  UIADD3 UR8, UPT, UPT, UR6, 0x60, URZ ;  /* 0x0000006006087890 */ /* 0x000fe2000fffe0ff */
[----:B------:R-:W-:-:S03]  /*2a20*/  SHF.L.U32 R3, R12, 0x1f, RZ ;  /* 0x0000001f0c037819 */ /* 0x000fc600000006ff */
[----:B------:R-:W-:-:S09]  /*2a30*/  ULEA UR4, UR7, UR8, 0x3 ;  /* 0x0000000807047291 */ /* 0x000fd2000f8e18ff */
[----:B------:R-:W2:Y:S02]  /*2a40*/  SYNCS.PHASECHK.TRANS64.TRYWAIT P0, [UR4], R3 ;  /* 0x00000003ff0075a7 */ /* 0x000ea40008001104 */
[----:B--2---:R-:W-:Y:S05]  /*2a50*/  @!P0 BRA `(.L_x_44) ;  /* 0x0000006c00788947 */ /* 0x004fea0003800000 */
.L_x_163:
[----:B------:R-:W-:-:S04]  /*2a60*/  UIADD3 UR4, UPT, UPT, UR7, 0x1, URZ ;  /* 0x0000000107047890 */ /* 0x000fc8000fffe0ff */
[----:B------:R-:W-:-:S04]  /*2a70*/  UISETP.NE.AND UP0, UPT, UR4, 0xc, UPT ;  /* 0x0000000c0400788c */ /* 0x000fc8000bf05270 */
[----:B------:R-:W-:Y:S02]  /*2a80*/  USEL UR6, URZ, 0x1, UP0 ;  /* 0x00000001ff067887 */ /* 0x000fe40008000000 */
[----:B------:R-:W-:-:S04]  /*2a90*/  USEL UR4, UR4, URZ, UP0 ;  /* 0x000000ff04047287 */ /* 0x000fc80008000000 */
[----:B------:R-:W-:Y:S01]  /*2aa0*/  ULEA UR5, UR4, UR8, 0x3 ;  /* 0x0000000804057291 */ /* 0x000fe2000f8e18ff */
[----:B------:R-:W-:-:S04]  /*2ab0*/  LOP3.LUT R2, R12, UR6, RZ, 0x3c, !PT ;  /* 0x000000060c027c12 */ /* 0x000fc8000f8e3cff */
[----:B-1----:R-:W-:-:S04]  /*2ac0*/  SHF.L.U32 R3, R2, 0x1f, RZ ;  /* 0x0000001f02037819 */ /* 0x002fc800000006ff */
[----:B------:R-:W1:Y:S02]  /*2ad0*/  SYNCS.PHASECHK.TRANS64.TRYWAIT P0, [UR5], R3 ;  /* 0x00000003ff0075a7 */ /* 0x000e640008001105 */
[----:B-1----:R-:W-:Y:S05]  /*2ae0*/  @!P0 BRA `(.L_x_45) ;  /* 0x0000006c006c8947 */ /* 0x002fea0003800000 */
.L_x_165:
        /* <DEDUP_REMOVED lines=9> */
.L_x_167:
        /* <DEDUP_REMOVED lines=9> */
.L_x_169:
        /* <DEDUP_REMOVED lines=9> */
.L_x_171:
        /* <DEDUP_REMOVED lines=9> */
.L_x_173:
        /* <DEDUP_REMOVED lines=9> */
.L_x_175:
        /* <DEDUP_REMOVED lines=9> */
.L_x_177:
        /* <DEDUP_REMOVED lines=9> */
.L_x_179:
        /* <DEDUP_REMOVED lines=9> */
.L_x_181:
        /* <DEDUP_REMOVED lines=9> */
.L_x_183:
[----:B------:R-:W-:-:S04]  /*3000*/  UIADD3 UR4, UPT, UPT, UR4, 0x1, URZ ;  /* 0x0000000104047890 */ /* 0x000fc8000fffe0ff */
[----:B------:R-:W-:-:S04]  /*3010*/  UISETP.NE.AND UP0, UPT, UR4, 0xc, UPT ;  /* 0x0000000c0400788c */ /* 0x000fc8000bf05270 */
[----:B------:R-:W-:Y:S02]  /*3020*/  USEL UR5, URZ, 0x1, UP0 ;  /* 0x00000001ff057887 */ /* 0x000fe40008000000 */
[----:B------:R-:W-:-:S04]  /*3030*/  USEL UR4, UR4, URZ, UP0 ;  /* 0x000000ff04047287 */ /* 0x000fc80008000000 */
[----:B------:R-:W-:Y:S01]  /*3040*/  ULEA UR4, UR4, UR8, 0x3 ;  /* 0x0000000804047291 */ /* 0x000fe2000f8e18ff */
[----:B-1----:R-:W-:-:S04]  /*3050*/  LOP3.LUT R3, R2, UR5, RZ, 0x3c, !PT ;  /* 0x0000000502037c12 */ /* 0x002fc8000f8e3cff */
[----:B------:R-:W-:Y:S01]  /*3060*/  SHF.L.U32 R3, R3, 0x1f, RZ ;  /* 0x0000001f03037819 */ /* 0x000fe200000006ff */
[----:B------:R-:W-:-:S07]  /*3070*/  IMAD.U32 R0, RZ, RZ, UR4 ;  /* 0x00000004ff007e24 */ /* 0x000fce000f8e00ff */
.L_x_55:
[----:B-1----:R1:W2:Y:S02]  /*3080*/  SYNCS.PHASECHK.TRANS64.TRYWAIT P0, [R0+URZ], R3 ;  /* 0x00000003000075a7 */ /* 0x0022a400080011ff */
[----:B--2---:R-:W-:Y:S05]  /*3090*/  @!P0 NANOSLEEP.SYNCS 0x989680 ;  /* 0x009896800000895d */ /* 0x004fea0003900000 */
[----:B------:R-:W2:Y:S02]  /*30a0*/  @!P0 SYNCS.PHASECHK.TRANS64 P0, [R0+URZ], R3 ;  /* 0x00000003000085a7 */ /* 0x000ea400080010ff */
[----:B--2---:R-:W-:Y:S05]  /*30b0*/  @P0 EXIT ;  /* 0x000000000000094d */ /* 0x004fea0003800000 */
[----:B------:R-:W-:Y:S05]  /*30c0*/  BRA `(.L_x_55) ;  /* 0xfffffffc00ec7947 */ /* 0x000fea000383ffff */
.L_x_23:
[----:B------:R-:W-:-:S04]  /*30d0*/  UISETP.NE.AND UP0, UPT, UR47, URZ, UPT ;  /* 0x000000ff2f00728c */ /* 0x000fc8000bf05270 */
[----:B------:R-:W-:-:S09]  /*30e0*/  UISETP.NE.OR UP0, UPT, UR25, 0x1, UP0 ;  /* 0x000000011900788c */ /* 0x000fd20008705670 */
[----:B------:R-:W-:Y:S05]  /*30f0*/  BRA.U UP0, `(.L_x_56) ;  /* 0x0000000500487547 */ /* 0x000fea000b800000 */
[----:B------:R-:W-:Y:S01]  /*3100*/  ISETP.GE.U32.AND P2, PT, R0, 0x4, PT ;  /* 0x000000040000780c */ /* 0x000fe20003f46070 */
[----:B------:R-:W-:Y:S01]  /*3110*/  IMAD.MOV.U32 R12, RZ, RZ, 0x1 ;  /* 0x00000001ff0c7424 */ /* 0x000fe200078e00ff */
[----:B------:R-:W-:Y:S02]  /*3120*/  CS2R R10, SRZ ;  /* 0x00000000000a7805 */ /* 0x000fe4000001ff00 */
[----:B------:R-:W-:Y:S01]  /*3130*/  CS2R R8, SRZ ;  /* 0x0000000000087805 */ /* 0x000fe2000001ff00 */
[----:B------:R-:W-:Y:S01]  /*3140*/  UMOV UR6, 0x400 ;  /* 0x0000040000067882 */ /* 0x000fe20000000000 */
[----:B------:R-:W-:Y:S01]  /*3150*/  UMOV UR5, URZ ;  /* 0x000000ff00057c82 */ /* 0x000fe20008000000 */
[----:B------:R-:W-:-:S12]  /*3160*/  ULEA UR6, UR47, UR6, 0x18 ;  /* 0x000000062f067291 */ /* 0x000fd8000f8ec0ff */
.L_x_60:
[----:B------:R-:W-:Y:S02]  /*3170*/  LEA R2, R8, UR6, 0x3 ;  /* 0x0000000608027c11 */ /* 0x000fe4000f8e18ff */
[----:B------:R-:W-:-:S03]  /*3180*/  SHF.L.U32 R5, R9, 0x1f, RZ ;  /* 0x0000001f09057819 */ /* 0x000fc600000006ff */
[----:B------:R-:W-:Y:S01]  /*3190*/  VIADD R4, R2, 0x180 ;  /* 0x0000018002047836 */ /* 0x000fe20000000000 */
[----:B------:R-:W1:Y:S02]  /*31a0*/  SYNCS.PHASECHK.TRANS64.TRYWAIT P0, [R2+URZ+0x170], R5 ;  /* 0x00017005020075a7 */ /* 0x000e6400080011ff */
[----:B-1----:R-:W-:Y:S05]  /*31b0*/  @!P0 BRA `(.L_x_57) ;  /* 0x0000006800a88947 */ /* 0x002fea0003800000 */
.L_x_184:
[----:B------:R-:W-:Y:S01]  /*31c0*/  ULEA UR4, UR5, UR6, 0x3 ;  /* 0x0000000605047291 */ /* 0x000fe2000f8e18ff */
[----:B------:R-:W-:Y:S02]  /*31d0*/  PRMT R4, RZ, 0x654, R4 ;  /* 0x00000654ff047816 */ /* 0x000fe40000000004 */
[----:B-1----:R-:W-:Y:S01]  /*31e0*/  SHF.L.U32 R5, R12, 0x1f, RZ ;  /* 0x0000001f0c057819 */ /* 0x002fe200000006ff */
[----:B------:R-:W-:Y:S01]  /*31f0*/  UIADD3 UR7, UPT, UPT, UR4, 0x110, URZ ;  /* 0x0000011004077890 */ /* 0x000fe2000fffe0ff */
[----:B------:R1:W-:Y:S05]  /*3200*/  SYNCS.ARRIVE.TRANS64.RED.A1T0 RZ, [R4+URZ], RZ ;  /* 0x000000ff04ff79a7 */ /* 0x0003ea00081004ff */
[----:B------:R-:W-:Y:S01]  /*3210*/  IMAD.U32 R7, RZ, RZ, UR7 ;  /* 0x00000007ff077e24 */ /* 0x000fe2000f8e00ff */
[----:B------:R-:W2:Y:S04]  /*3220*/  SYNCS.PHASECHK.TRANS64.TRYWAIT P0, [UR4+0x120], R5 ;  /* 0x00012005ff0075a7 */ /* 0x000ea80008001104 */
[----:B------:R-:W-:Y:S01]  /*3230*/  PRMT R6, R0, 0x654, R7 ;  /* 0x0000065400067816 */ /* 0x000fe20000000007 */
[----:B-1----:R-:W-:Y:S01]  /*3240*/  @!P2 IMAD.MOV.U32 R4, RZ, RZ, 0x10 ;  /* 0x00000010ff04a424 */ /* 0x002fe200078e00ff */
[----:B--2---:R-:W-:Y:S06]  /*3250*/  @!P0 BRA `(.L_x_58) ;  /* 0x0000006800948947 */ /* 0x004fec0003800000 */
.L_x_186:
[----:B------:R-:W-:Y:S01]  /*3260*/  ULEA UR8, UR5, UR6, 0x4 ;  /* 0x0000000605087291 */ /* 0x000fe2000f8e20ff */
[----:B------:R-:W-:Y:S01]  /*3270*/  SEL R3, R6, R3, !P2 ;  /* 0x0000000306037207 */ /* 0x000fe20005000000 */
[----:B------:R-:W-:Y:S01]  /*3280*/  UIADD3 UR9, UPT, UPT, UR4, 0x110, URZ ;  /* 0x0000011004097890 */ /* 0x000fe2000fffe0ff */
[----:B-1----:R-:W-:Y:S01]  /*3290*/  LEA R2, R11, UR6, 0x3 ;  /* 0x000000060b027c11 */ /* 0x002fe2000f8e18ff */
[----:B------:R-:W-:Y:S01]  /*32a0*/  UIADD3 UR8, UPT, UPT, UR8, 0x1a0, URZ ;  /* 0x000001a008087890 */ /* 0x000fe2000fffe0ff */
[----:B------:R-:W-:Y:S01]  /*32b0*/  SHF.L.U32 R5, R10, 0x1f, RZ ;  /* 0x0000001f0a057819 */ /* 0x000fe200000006ff */
[----:B------:R1:W-:Y:S01]  /*32c0*/  @!P2 SYNCS.ARRIVE.TRANS64.RED RZ, [R3+URZ], R4 ;  /* 0x0000000403ffa9a7 */ /* 0x0003e200080004ff */
[----:B------:R-:W-:Y:S01]  /*32d0*/  UIADD3 UR4, UPT, UPT, UR5, 0x1, URZ ;  /* 0x0000000105047890 */ /* 0x000fe2000fffe0ff */
[----:B------:R-:W-:-:S03]  /*32e0*/  VIADD R8, R8, 0x1 ;  /* 0x0000000108087836 */ /* 0x000fc60000000000 */
[----:B------:R-:W-:Y:S02]  /*32f0*/  UISETP.NE.AND UP0, UPT, UR4, 0x2, UPT ;  /* 0x000000020400788c */ /* 0x000fe4000bf05270 */
[----:B------:R-:W-:Y:S06]  /*3300*/  UGETNEXTWORKID.BROADCAST [UR8], [UR9] ;  /* 0x00000000080073ca */ /* 0x000fec0008000100 */
[----:B------:R-:W-:Y:S01]  /*3310*/  USEL UR7, URZ, 0x1, UP0 ;  /* 0x00000001ff077887 */ /* 0x000fe20008000000 */
[----:B------:R-:W-:Y:S01]  /*3320*/  ISETP.NE.AND P0, PT, R8, 0x2, PT ;  /* 0x000000020800780c */ /* 0x000fe20003f05270 */
[----:B------:R-:W-:Y:S01]  /*3330*/  USEL UR5, UR4, URZ, UP0 ;  /* 0x000000ff04057287 */ /* 0x000fe20008000000 */
[----:B------:R-:W2:Y:S03]  /*3340*/  SYNCS.PHASECHK.TRANS64.TRYWAIT P1, [R2+URZ+0x110], R5 ;  /* 0x00011005020075a7 */ /* 0x000ea600080211ff */
[----:B------:R-:W-:Y:S01]  /*3350*/  LOP3.LUT R12, R12, UR7, RZ, 0x3c, !PT ;  /* 0x000000070c0c7c12 */ /* 0x000fe2000f8e3cff */
[----:B-12---:R-:W-:Y:S07]  /*3360*/  @!P1 BRA `(.L_x_59) ;  /* 0x0000006800689947 */ /* 0x006fee0003800000 */
.L_x_187:
[C---:B------:R-:W-:Y:S01]  /*3370*/  LEA R4, R11.reuse, UR6, 0x4 ;  /* 0x000000060b047c11 */ /* 0x040fe2000f8e20ff */
[----:B-1----:R-:W-:Y:S01]  /*3380*/  VIADD R2, R2, 0x120 ;  /* 0x0000012002027836 */ /* 0x002fe20000000000 */
[----:B------:R-:W-:Y:S01]  /*3390*/  SEL R8, R8, RZ, P0 ;  /* 0x000000ff08087207 */ /* 0x000fe20000000000 */
[----:B------:R-:W-:-:S03]  /*33a0*/  VIADD R11, R11, 0x1 ;  /* 0x000000010b0b7836 */ /* 0x000fc60000000000 */
[----:B------:R-:W1:Y:S01]  /*33b0*/  LDS.128 R4, [R4+0x1a0] ;  /* 0x0001a00004047984 */ /* 0x000e620000000c00 */
[----:B------:R-:W-:Y:S02]  /*33c0*/  PRMT R2, RZ, 0x654, R2 ;  /* 0x00000654ff027816 */ /* 0x000fe40000000002 */
[C---:B------:R-:W-:Y:S01]  /*33d0*/  ISETP.NE.AND P1, PT, R11.reuse, 0x2, PT ;  /* 0x000000020b00780c */ /* 0x040fe20003f25270 */
[----:B------:R-:W-:Y:S01]  /*33e0*/  @!PT LDS RZ, [RZ] ;  /* 0x00000000fffff984 */ /* 0x000fe20000000800 */
[----:B------:R-:W-:Y:S01]  /*33f0*/  @!PT LDS RZ, [RZ] ;  /* 0x00000000fffff984 */ /* 0x000fe20000000800 */
[----:B------:R-:W-:Y:S01]  /*3400*/  @!PT LDS RZ, [RZ] ;  /* 0x00000000fffff984 */ /* 0x000fe20000000800 */
[----:B------:R-:W-:Y:S01]  /*3410*/  @!PT LDS RZ, [RZ] ;  /* 0x00000000fffff984 */ /* 0x000fe20000000800 */
[----:B------:R2:W-:Y:S06]  /*3420*/  MEMBAR.ALL.CTA ;  /* 0x0000000000007992 */ /* 0x0005ec0000008000 */
[----:B--2---:R-:W2:Y:S01]  /*3430*/  FENCE.VIEW.ASYNC.S ;  /* 0x00000000000073c6 */ /* 0x004ea20000000000 */
[----:B------:R-:W-:Y:S01]  /*3440*/  SEL R11, R11, RZ, P1 ;  /* 0x000000ff0b0b7207 */ /* 0x000fe20000800000 */
[----:B--2---:R2:W-:Y:S01]  /*3450*/  SYNCS.ARRIVE.TRANS64.RED.A1T0 RZ, [R2+URZ], RZ ;  /* 0x000000ff02ff79a7 */ /* 0x0045e200081004ff */
[----:B-1----:R-:W-:-:S02]  /*3460*/  LOP3.LUT P3, RZ, R6, 0x1, RZ, 0xc0, !PT ;  /* 0x0000000106ff7812 */ /* 0x002fc4000786c0ff */
[----:B------:R-:W-:-:S04]  /*3470*/  SEL R5, RZ, 0x1, P1 ;  /* 0x00000001ff057807 */ /* 0x000fc80000800000 */
[----:B------:R-:W-:Y:S02]  /*3480*/  LOP3.LUT R10, R10, R5, RZ, 0x3c, !PT ;  /* 0x000000050a0a7212 */ /* 0x000fe400078e3cff */
[----:B--2---:R-:W-:-:S04]  /*3490*/  SEL R2, RZ, 0x1, P0 ;  /* 0x00000001ff027807 */ /* 0x004fc80000000000 */
[----:B------:R-:W-:Y:S01]  /*34a0*/  LOP3.LUT R9, R9, R2, RZ, 0x3c, !PT ;  /* 0x0000000209097212 */ /* 0x000fe200078e3cff */
[----:B------:R-:W-:Y:S06]  /*34b0*/  @P3 BRA `(.L_x_60) ;  /* 0xfffffffc002c3947 */ /* 0x000fec000383ffff */
[----:B------:R-:W-:Y:S01]  /*34c0*/  ULEA UR4, UR5, UR6, 0x3 ;  /* 0x0000000605047291 */ /* 0x000fe2000f8e18ff */
[----:B------:R-:W-:-:S08]  /*34d0*/  SHF.L.U32 R3, R12, 0x1f, RZ ;  /* 0x0000001f0c037819 */ /* 0x000fd000000006ff */
[----:B------:R-:W1:Y:S02]  /*34e0*/  SYNCS.PHASECHK.TRANS64 P0, [UR4+0x120], R3 ;  /* 0x00012003ff0075a7 */ /* 0x000e640008001004 */
[----:B-1----:R-:W-:Y:S05]  /*34f0*/  @P0 BRA `(.L_x_61) ;  /* 0x0000000000080947 */ /* 0x002fea0003800000 */
[----:B------:R-:W1:Y:S02]  /*3500*/  SYNCS.PHASECHK.TRANS64.TRYWAIT P0, [UR4+0x120], R3 ;  /* 0x00012003ff0075a7 */ /* 0x000e640008001104 */
[----:B-1----:R-:W-:Y:S05]  /*3510*/  @!P0 BRA `(.L_x_62) ;  /* 0x0000006800108947 */ /* 0x002fea0003800000 */
.L_x_61:
[----:B------:R-:W-:-:S04]  /*3520*/  UIADD3 UR7, UPT, UPT, UR5, 0x1, URZ ;  /* 0x0000000105077890 */ /* 0x000fc8000fffe0ff */
[----:B------:R-:W-:-:S04]  /*3530*/  UISETP.NE.AND UP0, UPT, UR7, 0x2, UPT ;  /* 0x000000020700788c */ /* 0x000fc8000bf05270 */
[----:B------:R-:W-:Y:S02]  /*3540*/  USEL UR8, URZ, 0x1, UP0 ;  /* 0x00000001ff087887 */ /* 0x000fe40008000000 */
[----:B------:R-:W-:-:S04]  /*3550*/  USEL UR7, UR7, URZ, UP0 ;  /* 0x000000ff07077287 */ /* 0x000fc80008000000 */
[----:B------:R-:W-:Y:S01]  /*3560*/  ULEA UR7, UR7, UR6, 0x3 ;  /* 0x0000000607077291 */ /* 0x000fe2000f8e18ff */
[----:B-1----:R-:W-:-:S04]  /*3570*/  LOP3.LUT R3, R12, UR8, RZ, 0x3c, !PT ;  /* 0x000000080c037c12 */ /* 0x002fc8000f8e3cff */
[----:B------:R-:W-:-:S04]  /*3580*/  SHF.L.U32 R0, R3, 0x1f, RZ ;  /* 0x0000001f03007819 */ /* 0x000fc800000006ff */
[----:B------:R-:W1:Y:S02]  /*3590*/  SYNCS.PHASECHK.TRANS64 P0, [UR7+0x120], R0 ;  /* 0x00012000ff0075a7 */ /* 0x000e640008001007 */
[----:B-1----:R-:W-:Y:S05]  /*35a0*/  @P0 EXIT ;  /* 0x000000000000094d */ /* 0x002fea0003800000 */
[----:B------:R-:W-:Y:S02]  /*35b0*/  SHF.L.U32 R3, R3, 0x1f, RZ ;  /* 0x0000001f03037819 */ /* 0x000fe400000006ff */
[----:B------:R-:W-:-:S07]  /*35c0*/  MOV R0, UR7 ;  /* 0x0000000700007c02 */ /* 0x000fce0008000f00 */
.L_x_63:
[----:B-1----:R1:W2:Y:S02]  /*35d0*/  SYNCS.PHASECHK.TRANS64.TRYWAIT P0, [R0+URZ+0x120], R3 ;  /* 0x00012003000075a7 */ /* 0x0022a400080011ff */
[----:B--2---:R-:W-:Y:S05]  /*35e0*/  @!P0 NANOSLEEP.SYNCS 0x989680 ;  /* 0x009896800000895d */ /* 0x004fea0003900000 */
[----:B------:R-:W2:Y:S02]  /*35f0*/  @!P0 SYNCS.PHASECHK.TRANS64 P0, [R0+URZ+0x120], R3 ;  /* 0x00012003000085a7 */ /* 0x000ea400080010ff */
[----:B--2---:R-:W-:Y:S05]  /*3600*/  @P0 EXIT ;  /* 0x000000000000094d */ /* 0x004fea0003800000 */
[----:B------:R-:W-:Y:S05]  /*3610*/  BRA `(.L_x_63) ;  /* 0xfffffffc00ec7947 */ /* 0x000fea000383ffff */
.L_x_56:
[----:B------:R-:W-:Y:S05]  /*3620*/  BRA.U UP4, `(.L_x_64) ;  /* 0x0000001104d87547 */ /* 0x000fea000b800000 */
[----:B------:R-:W-:Y:S01]  /*3630*/  UMOV UR4, 0x40 ;  /* 0x0000004000047882 */ /* 0x000fe20000000000 */
[----:B------:R-:W-:Y:S01]  /*3640*/  NOP ;  /* 0x0000000000007918 */ /* 0x000fe20000000000 */
[----:B------:R-:W-:Y:S01]  /*3650*/  ULEA UR5, UR47, UR4, 0x18 ;  /* 0x000000042f057291 */ /* 0x000fe2000f8ec0ff */
[----:B------:R-:W-:Y:S02]  /*3660*/  UMOV UR6, 0x400 ;  /* 0x0000040000067882 */ /* 0x000fe40000000000 */
[----:B------:R-:W-:-:S06]  /*3670*/  ULEA UR6, UR47, UR6, 0x18 ;  /* 0x000000062f067291 */ /* 0x000fcc000f8ec0ff */
[----:B------:R-:W1:Y:S02]  /*3680*/  LDS.U8 R0, [UR5+0x1c] ;  /* 0x00001c05ff007984 */ /* 0x000e640008000000 */
[----:B-1----:R-:W-:-:S13]  /*3690*/  ISETP.NE.AND P0, PT, R0, RZ, PT ;  /* 0x000000ff0000720c */ /* 0x002fda0003f05270 */
[----:B------:R-:W-:Y:S05]  /*36a0*/  @P0 BRA `(.L_x_65) ;  /* 0x0000000400080947 */ /* 0x000fea0003800000 */
[----:B------:R-:W-:Y:S02]  /*36b0*/  UISETP.NE.U32.AND UP1, UPT, UR48, 0x1, UPT ;  /* 0x000000013000788c */ /* 0x000fe4000bf25070 */
[----:B------:R-:W-:-:S07]  /*36c0*/  UIADD3 UR7, UPT, UPT, UR5, 0x8, URZ ;  /* 0x0000000805077890 */ /* 0x000fce000fffe0ff */
[----:B------:R-:W-:Y:S05]  /*36d0*/  BRA.U !UP1, `(.L_x_66) ;  /* 0x00000001099c7547 */ /* 0x000fea000b800000 */
[----:B------:R-:W-:Y:S01]  /*36e0*/  ELECT P0, URZ, PT ;  /* 0x0000000000ff782f */ /* 0x000fe20003800000 */
[----:B------:R-:W-:-:S12]  /*36f0*/  BSSY B0, `(.L_x_66) ;  /* 0x0000025000007945 */ /* 0x000fd80003800000 */
[----:B------:R-:W-:Y:S05]  /*3700*/  @!P0 BRA `(.L_x_67) ;  /* 0x00000000008c8947 */ /* 0x000fea0003800000 */
[----:B------:R-:W-:-:S05]  /*3710*/  UMOV UR4, 0x10 ;  /* 0x0000001000047882 */ /* 0x000fca0000000000 */
[----:B------:R-:W-:Y:S04]  /*3720*/  DEPBAR.LE SB1, 0x36 ;  /* 0x00009d800000791a */ /* 0x000fe80000000000 */
[----:B------:R-:W1:Y:S02]  /*3730*/  UTCATOMSWS.2CTA.FIND_AND_SET.ALIGN UP0, UR4, UR4 ;  /* 0x00000004000475e3 */ /* 0x000e640008200800 */
[----:B-1----:R-:W-:Y:S01]  /*3740*/  MOV R11, UR4 ;  /* 0x00000004000b7c02 */ /* 0x002fe20008000f00 */
[----:B------:R-:W-:Y:S06]  /*3750*/  BRA.U UP0, `(.L_x_68) ;  /* 0x0000000100187547 */ /* 0x000fec000b800000 */
.L_x_69:
[----:B------:R-:W-:Y:S05]  /*3760*/  NANOSLEEP 0x64 ;  /* 0x000000640000795d */ /* 0x000fea0003800000 */
[----:B------:R-:W-:-:S05]  /*3770*/  UMOV UR4, 0x10 ;  /* 0x0000001000047882 */ /* 0x000fca0000000000 */
[----:B------:R-:W-:Y:S04]  /*3780*/  DEPBAR.LE SB1, 0x36 ;  /* 0x00009d800000791a */ /* 0x000fe80000000000 */
[----:B------:R-:W1:Y:S02]  /*3790*/  UTCATOMSWS.2CTA.FIND_AND_SET.ALIGN UP0, UR4, UR4 ;  /* 0x00000004000475e3 */ /* 0x000e640008200800 */
[----:B-1----:R-:W-:Y:S01]  /*37a0*/  MOV R11, UR4 ;  /* 0x00000004000b7c02 */ /* 0x002fe20008000f00 */
[----:B------:R-:W-:Y:S05]  /*37b0*/  BRA.U !UP0, `(.L_x_69) ;  /* 0xfffffffd08e87547 */ /* 0x000fea000b83ffff */
.L_x_68:
[----:B------:R-:W1:Y:S01]  /*37c0*/  LDS R7, [UR5+0x10] ;  /* 0x00001005ff077984 */ /* 0x000e620008000800 */
[----:B------:R-:W-:Y:S01]  /*37d0*/  IMAD.U32 R5, RZ, RZ, UR6 ;  /* 0x00000006ff057e24 */ /* 0x000fe2000f8e00ff */
[----:B------:R-:W-:-:S03]  /*37e0*/  MOV R4, UR49 ;  /* 0x0000003100047c02 */ /* 0x000fc60008000f00 */
[----:B------:R-:W-:Y:S01]  /*37f0*/  VIADD R5, R5, 0x1c0 ;  /* 0x000001c005057836 */ /* 0x000fe20000000000 */
[----:B-1----:R-:W-:-:S04]  /*3800*/  SHF.L.U32 R7, R7, 0x1f, RZ ;  /* 0x0000001f07077819 */ /* 0x002fc800000006ff */
[----:B------:R-:W1:Y:S02]  /*3810*/  SYNCS.PHASECHK.TRANS64.TRYWAIT P0, [UR5+0x8], R7 ;  /* 0x00000807ff0075a7 */ /* 0x000e640008001105 */
[----:B-1----:R-:W-:Y:S05]  /*3820*/  @P0 BRA `(.L_x_70) ;  /* 0x0000000000080947 */ /* 0x002fea0003800000 */
[----:B------:R-:W1:Y:S02]  /*3830*/  SYNCS.PHASECHK.TRANS64.TRYWAIT P0, [UR5+0x8], R7 ;  /* 0x00000807ff0075a7 */ /* 0x000e640008001105 */
[----:B-1----:R-:W-:Y:S05]  /*3840*/  @!P0 BRA `(.L_x_71) ;  /* 0x00000064005c8947 */ /* 0x002fea0003800000 */
.L_x_70:
[----:B-1----:R-:W-:Y:S01]  /*3850*/  HFMA2 R0, -RZ, RZ, 0, 5.9604644775390625e-08 ;  /* 0x00000001ff007431 */ /* 0x002fe200000001ff */
[----:B------:R-:W-:Y:S01]  /*3860*/  UPRMT UR4, UR49, 0x654, UR7 ;  /* 0x0000065431047896 */ /* 0x000fe20008000007 */
[----:B------:R-:W-:Y:S01]  /*3870*/  IMAD.MOV.U32 R8, RZ, RZ, 0xffff ;  /* 0x0000ffffff087424 */ /* 0x000fe200078e00ff */
[----:B------:R-:W-:Y:S01]  /*3880*/  PRMT R4, R4, 0x654, R5 ;  /* 0x0000065404047816 */ /* 0x000fe20000000005 */
[----:B------:R-:W-:Y:S02]  /*3890*/  IMAD.MOV.U32 R6, RZ, RZ, 0x4 ;  /* 0x00000004ff067424 */ /* 0x000fe400078e00ff */
[----:B------:R-:W-:Y:S01]  /*38a0*/  IMAD.SHL.U32 R9, R11, 0x20, RZ ;  /* 0x000000200b097824 */ /* 0x000fe200078e00ff */
[----:B------:R-:W-:Y:S02]  /*38b0*/  MOV R5, UR4 ;  /* 0x0000000400057c02 */ /* 0x000fe40008000f00 */
[-C--:B------:R-:W-:Y:S01]  /*38c0*/  SHF.L.U32 R8, R8, R11.reuse, RZ ;  /* 0x0000000b08087219 */ /* 0x080fe200000006ff */
[----:B------:R1:W-:Y:S01]  /*38d0*/  SYNCS.ARRIVE.TRANS64.RED RZ, [UR4], R6 ;  /* 0x00000006ffff79a7 */ /* 0x0003e20008000404 */
[----:B------:R-:W-:Y:S01]  /*38e0*/  SHF.L.U32 R7, R0, R11, RZ ;  /* 0x0000000b00077219 */ /* 0x000fe200000006ff */
[----:B------:R1:W-:Y:S04]  /*38f0*/  STS [UR6+0x1c0], R9 ;  /* 0x0001c009ff007988 */ /* 0x0003e80008000806 */
[----:B------:R1:W-:Y:S04]  /*3900*/  STAS [R4.64], R11 ;  /* 0x0000000b04007dbd */ /* 0x0003e8000c0008ff */
[----:B------:R1:W-:Y:S04]  /*3910*/  ATOMS.OR RZ, [UR5+0x14], R8 ;  /* 0x00001408ffff798c */ /* 0x0003e8000b000005 */
[----:B------:R1:W-:Y:S04]  /*3920*/  ATOMS.OR RZ, [UR5+0x18], R7 ;  /* 0x00001807ffff798c */ /* 0x0003e8000b000005 */
[----:B------:R1:W-:Y:S02]  /*3930*/  ATOMS.XOR RZ, [UR5+0x10], R0 ;  /* 0x00001000ffff798c */ /* 0x0003e4000b800005 */
.L_x_67:
[----:B------:R-:W-:Y:S05]  /*3940*/  BSYNC B0 ;  /* 0x0000000000007941 */ /* 0x000fea0003800000 */
.L_x_66:
[----:B------:R-:W-:Y:S05]  /*3950*/  BRA.U UP1, `(.L_x_72) ;  /* 0x00000001016c7547 */ /* 0x000fea000b800000 */
[----:B------:R-:W-:-:S03]  /*3960*/  UMOV UR4, 0xffffffff ;  /* 0xffffffff00047882 */ /* 0x000fc60000000000 */
[----:B------:R-:W-:Y:S05]  /*3970*/  BRA.DIV UR4, `(.L_x_73) ;  /* 0x0000006604287947 */ /* 0x000fea000b800000 */
[----:B------:R-:W-:-:S13]  /*3980*/  ELECT P0, URZ, PT ;  /* 0x0000000000ff782f */ /* 0x000fda0003800000 */
.L_x_191:
[----:B------:R-:W-:Y:S05]  /*3990*/  @!P0 BRA `(.L_x_72) ;  /* 0x00000000005c8947 */ /* 0x000fea0003800000 */
[----:B-1----:R-:W1:Y:S02]  /*39a0*/  LDS R5, [UR5+0x10] ;  /* 0x00001005ff057984 */ /* 0x002e640008000800 */
[----:B-1----:R-:W-:-:S04]  /*39b0*/  SHF.L.U32 R5, R5, 0x1f, RZ ;  /* 0x0000001f05057819 */ /* 0x002fc800000006ff */
[----:B------:R-:W1:Y:S02]  /*39c0*/  SYNCS.PHASECHK.TRANS64.TRYWAIT P0, [UR5+0x8], R5 ;  /* 0x00000805ff0075a7 */ /* 0x000e640008001105 */
[----:B-1----:R-:W-:Y:S05]  /*39d0*/  @P0 BRA `(.L_x_74) ;  /* 0x0000000000080947 */ /* 0x002fea0003800000 */
[----:B------:R-:W1:Y:S02]  /*39e0*/  SYNCS.PHASECHK.TRANS64.TRYWAIT P0, [UR5+0x8], R5 ;  /* 0x00000805ff0075a7 */ /* 0x000e640008001105 */
[----:B-1----:R-:W-:Y:S05]  /*39f0*/  @!P0 BRA `(.L_x_75) ;  /* 0x00000064002c8947 */ /* 0x002fea0003800000 */
.L_x_74:
[----:B------:R-:W2:Y:S01]  /*3a00*/  LDS R7, [UR6+0x1c0] ;  /* 0x0001c006ff077984 */ /* 0x000ea20008000800 */
[----:B-1----:R-:W-:Y:S02]  /*3a10*/  HFMA2 R0, -RZ, RZ, 0, 5.9604644775390625e-08 ;  /* 0x00000001ff007431 */ /* 0x002fe400000001ff */
[----:B------:R-:W-:Y:S01]  /*3a20*/  IMAD.MOV.U32 R4, RZ, RZ, 0xffff ;  /* 0x0000ffffff047424 */ /* 0x000fe200078e00ff */
[----:B------:R-:W-:Y:S01]  /*3a30*/  UPRMT UR4, UR49, 0x654, UR7 ;  /* 0x0000065431047896 */ /* 0x000fe20008000007 */
[----:B--2---:R-:W-:-:S03]  /*3a40*/  IMAD.SHL.U32 R5, R7, 0x20, RZ ;  /* 0x0000002007057824 */ /* 0x004fc600078e00ff */
[-C--:B------:R-:W-:Y:S02]  /*3a50*/  SHF.L.U32 R4, R4, R7.reuse, RZ ;  /* 0x0000000704047219 */ /* 0x080fe400000006ff */
[----:B------:R-:W-:Y:S01]  /*3a60*/  SHF.L.U32 R7, R0, R7, RZ ;  /* 0x0000000700077219 */ /* 0x000fe200000006ff */
[----:B------:R2:W-:Y:S04]  /*3a70*/  STS [UR6+0x1c0], R5 ;  /* 0x0001c005ff007988 */ /* 0x0005e80008000806 */
[----:B------:R2:W-:Y:S04]  /*3a80*/  ATOMS.OR RZ, [UR5+0x14], R4 ;  /* 0x00001404ffff798c */ /* 0x0005e8000b000005 */
[----:B------:R2:W-:Y:S01]  /*3a90*/  ATOMS.OR RZ, [UR5+0x18], R7 ;  /* 0x00001807ffff798c */ /* 0x0005e2000b000005 */
[----:B------:R-:W-:Y:S03]  /*3aa0*/  SYNCS.ARRIVE.TRANS64.RED.A1T0 RZ, [UR4], RZ ;  /* 0x000000ffffff79a7 */ /* 0x000fe60008100404 */
[----:B------:R2:W-:Y:S01]  /*3ab0*/  ATOMS.XOR RZ, [UR5+0x10], R0 ;  /* 0x00001000ffff798c */ /* 0x0005e2000b800005 */
[----:B------:R-:W-:Y:S05]  /*3ac0*/  BRA `(.L_x_72) ;  /* 0x0000000000107947 */ /* 0x000fea0003800000 */
.L_x_65:
[----:B------:R-:W-:Y:S02]  /*3ad0*/  MOV R0, 0xffffffff ;  /* 0xffffffff00007802 */ /* 0x000fe40000000f00 */
[----:B------:R-:W-:-:S03]  /*3ae0*/  MOV R4, 0x3b10 ;  /* 0x00003b1000047802 */ /* 0x000fc60000000f00 */
[----:B------:R1:W-:Y:S04]  /*3af0*/  STS [UR6+0x1c0], R0 ;  /* 0x0001c000ff007988 */ /* 0x0003e80008000806 */
[----:B-1---5:R-:W-:Y:S05]  /*3b00*/  CALL.REL.NOINC `($__internal_1_$__cuda_sm10x_tcgen05_guardrail_trap_phase_invalid_during_alloc) ;  /* 0x0000006c00007944 */ /* 0x022fea0003c00000 */
.L_x_72:
[----:B------:R-:W-:Y:S05]  /*3b10*/  WARPSYNC.ALL ;  /* 0x0000000000007948 */ /* 0x000fea0003800000 */
[----:B------:R-:W3:Y:S01]  /*3b20*/  S2UR UR4, SR_CgaCtaId ;  /* 0x00000000000479c3 */ /* 0x000ee20000008800 */
[----:B------:R-:W-:Y:S01]  /*3b30*/  UMOV UR26, 0x400 ;  /* 0x00000400001a7882 */ /* 0x000fe20000000000 */
[----:B------:R-:W-:-:S06]  /*3b40*/  NOP ;  /* 0x0000000000007918 */ /* 0x000fcc0000000000 */
[----:B------:R-:W-:Y:S06]  /*3b50*/  BAR.ARV 0x6, 0xa0 ;  /* 0x0182800000007b1d */ /* 0x000fec0000002000 */
[----:B------:R-:W4:Y:S01]  /*3b60*/  LDCU UR6, c[0x0][0x38c] ;  /* 0x00007180ff0677ac */ /* 0x000f220008000800 */
[----:B------:R-:W-:Y:S01]  /*3b70*/  LOP3.LUT R3, R3, 0xffff, RZ, 0xc0, !PT ;  /* 0x0000ffff03037812 */ /* 0x000fe200078ec0ff */
[----:B-1----:R-:W-:Y:S01]  /*3b80*/  IMAD.MOV.U32 R9, RZ, RZ, 0x1 ;  /* 0x00000001ff097424 */ /* 0x002fe200078e00ff */
[----:B------:R-:W-:Y:S01]  /*3b90*/  LOP3.LUT R2, R2, 0xffff, RZ, 0xc0, !PT ;  /* 0x0000ffff02027812 */ /* 0x000fe200078ec0ff */
[----:B------:R-:W-:Y:S01]  /*3ba0*/  IMAD.MOV.U32 R8, RZ, RZ, RZ ;  /* 0x000000ffff087224 */ /* 0x000fe200078e00ff */
[----:B------:R-:W-:Y:S01]  /*3bb0*/  R2UR UR28, R3 ;  /* 0x00000000031c72ca */ /* 0x000fe200000e0000 */
[----:B------:R-:W-:Y:S01]  /*3bc0*/  UMOV UR32, URZ ;  /* 0x000000ff00207c82 */ /* 0x000fe20008000000 */
[----:B------:R-:W-:-:S02]  /*3bd0*/  R2UR UR42, R2 ;  /* 0x00000000022a72ca */ /* 0x000fc400000e0000 */
[----:B------:R-:W-:Y:S01]  /*3be0*/  CS2R R2, SRZ ;  /* 0x0000000000027805 */ /* 0x000fe2000001ff00 */
[----:B------:R-:W-:Y:S01]  /*3bf0*/  UMOV UR23, URZ ;  /* 0x000000ff00177c82 */ /* 0x000fe20008000000 */
[----:B---3--:R-:W-:Y:S01]  /*3c00*/  ULEA UR26, UR4, UR26, 0x18 ;  /* 0x0000001a041a7291 */ /* 0x008fe2000f8ec0ff */
[----:B------:R-:W-:Y:S01]  /*3c10*/  UMOV UR22, URZ ;  /* 0x000000ff00167c82 */ /* 0x000fe20008000000 */
[----:B------:R-:W-:Y:S02]  /*3c20*/  UISETP.NE.AND UP3, UPT, UR48, URZ, UPT ;  /* 0x000000ff3000728c */ /* 0x000fe4000bf65270 */
[----:B------:R-:W-:Y:S02]  /*3c30*/  UIADD3 UR5, UPT, UPT, UR26, 0x8400, URZ ;  /* 0x000084001a057890 */ /* 0x000fe4000fffe0ff */
[----:B------:R-:W-:-:S03]  /*3c40*/  UIADD3 UR4, UPT, UPT, UR26, 0x20400, URZ ;  /* 0x000204001a047890 */ /* 0x000fc6000fffe0ff */
[----:B--2---:R-:W1:Y:S01]  /*3c50*/  LDS R0, [UR26+0x1c0] ;  /* 0x0001c01aff007984 */ /* 0x004e620008000800 */
[----:B----4-:R-:W-:Y:S02]  /*3c60*/  UIADD3 UR6, UPT, UPT, UR6, 0x1f, URZ ;  /* 0x0000001f06067890 */ /* 0x010fe4000fffe0ff */
[----:B------:R-:W-:Y:S02]  /*3c70*/  USHF.R.U32.HI UR5, URZ, 0x4, UR5 ;  /* 0x00000004ff057899 */ /* 0x000fe40008011605 */
[----:B------:R-:W-:Y:S02]  /*3c80*/  USHF.R.S32.HI UR33, URZ, 0x1f, UR6 ;  /* 0x0000001fff217899 */ /* 0x000fe40008011406 */
[----:B------:R-:W-:Y:S02]  /*3c90*/  USHF.R.U32.HI UR4, URZ, 0x4, UR4 ;  /* 0x00000004ff047899 */ /* 0x000fe40008011604 */
[----:B------:R-:W-:Y:S02]  /*3ca0*/  ULEA.HI UR33, UR33, UR6, URZ, 0x5 ;  /* 0x0000000621217291 */ /* 0x000fe4000f8f28ff */
[----:B------:R-:W-:-:S02]  /*3cb0*/  ULOP3.LUT UR5, UR5, 0x3fff, URZ, 0xc0, !UPT ;  /* 0x00003fff05057892 */ /* 0x000fc4000f8ec0ff */
[----:B------:R-:W-:Y:S02]  /*3cc0*/  USHF.R.S32.HI UR33, URZ, 0x5, UR33 ;  /* 0x00000005ff217899 */ /* 0x000fe40008011421 */
[----:B------:R-:W-:Y:S02]  /*3cd0*/  ULOP3.LUT UR30, UR4, 0x3fff, URZ, 0xc0, !UPT ;  /* 0x00003fff041e7892 */ /* 0x000fe4000f8ec0ff */
[----:B------:R-:W-:Y:S01]  /*3ce0*/  UISETP.LT.AND UP0, UPT, UR33, 0x1, UPT ;  /* 0x000000012100788c */ /* 0x000fe2000bf01270 */
[----:B------:R-:W-:Y:S01]  /*3cf0*/  UMOV UR40, 0x0 ;  /* 0x0000000000287882 */ /* 0x000fe20000000000 */
[----:B------:R-:W-:Y:S01]  /*3d00*/  UMOV UR41, 0x8200910 ;  /* 0x0820091000297882 */ /* 0x000fe20000000000 */
[----:B------:R-:W-:Y:S02]  /*3d10*/  ULOP3.LUT UR29, UR5, 0x10000, URZ, 0xfc, !UPT ;  /* 0x00010000051d7892 */ /* 0x000fe4000f8efcff */
[----:B------:R-:W-:Y:S02]  /*3d20*/  ULOP3.LUT UR30, UR30, 0x10000, URZ, 0xfc, !UPT ;  /* 0x000100001e1e7892 */ /* 0x000fe4000f8efcff */
[----:B------:R-:W-:Y:S01]  /*3d30*/  USEL UR43, UR33, 0x1, !UP0 ;  /* 0x00000001212b7887 */ /* 0x000fe2000c000000 */
[----:B------:R-:W-:Y:S01]  /*3d40*/  UMOV UR38, 0x0 ;  /* 0x0000000000267882 */ /* 0x000fe20000000000 */
[----:B------:R-:W-:Y:S01]  /*3d50*/  UMOV UR39, 0x8200910 ;  /* 0x0820091000277882 */ /* 0x000fe20000000000 */
[----:B------:R-:W-:Y:S01]  /*3d60*/  UMOV UR36, 0x0 ;  /* 0x0000000000247882 */ /* 0x000fe20000000000 */
[----:B------:R-:W-:Y:S01]  /*3d70*/  UMOV UR37, 0x8200910 ;  /* 0x0820091000257882 */ /* 0x000fe20000000000 */
[----:B------:R-:W-:Y:S01]  /*3d80*/  UMOV UR34, 0x0 ;  /* 0x0000000000227882 */ /* 0x000fe20000000000 */
[----:B------:R-:W-:Y:S01]  /*3d90*/  UMOV UR35, 0x8200910 ;  /* 0x0820091000237882 */ /* 0x000fe20000000000 */
[----:B-1----:R-:W-:-:S15]  /*3da0*/  R2UR UR44, R0 ;  /* 0x00000000002c72ca */ /* 0x002fde00000e0000 */
.L_x_83:
[C---:B------:R-:W-:Y:S02]  /*3db0*/  LEA R0, R8.reuse, UR26, 0x3 ;  /* 0x0000001a08007c11 */ /* 0x040fe4000f8e18ff */
[----:B------:R-:W-:Y:S02]  /*3dc0*/  SHF.L.U32 R5, R3, 0x1f, RZ ;  /* 0x0000001f03057819 */ /* 0x000fe400000006ff */
[----:B------:R-:W-:Y:S02]  /*3dd0*/  LEA R4, R8, UR26, 0x4 ;  /* 0x0000001a08047c11 */ /* 0x000fe4000f8e20ff */
[----:B------:R-:W1:Y:S02]  /*3de0*/  SYNCS.PHASECHK.TRANS64.TRYWAIT P0, [R0+URZ+0x110], R5 ;  /* 0x00011005000075a7 */ /* 0x000e6400080011ff */
[----:B-1-3--:R-:W-:Y:S05]  /*3df0*/  @!P0 BRA `(.L_x_76) ;  /* 0x0000006000448947 */ /* 0x00afea0003800000 */
.L_x_192:
[----:B-1----:R-:W1:Y:S01]  /*3e00*/  LDS.128 R4, [R4+0x1a0] ;  /* 0x0001a00004047984 */ /* 0x002e620000000c00 */
[----:B------:R-:W-:Y:S02]  /*3e10*/  VIADD R0, R0, 0x120 ;  /* 0x0000012000007836 */ /* 0x000fe40000000000 */
[----:B------:R-:W-:Y:S01]  /*3e20*/  VIADD R8, R8, 0x1 ;  /* 0x0000000108087836 */ /* 0x000fe20000000000 */
[----:B------:R-:W-:Y:S01]  /*3e30*/  @!PT LDS RZ, [RZ] ;  /* 0x00000000fffff984 */ /* 0x000fe20000000800 */
[----:B------:R-:W-:Y:S01]  /*3e40*/  @!PT LDS RZ, [RZ] ;  /* 0x00000000fffff984 */ /* 0x000fe20000000800 */
[----:B------:R-:W-:Y:S01]  /*3e50*/  @!PT LDS RZ, [RZ] ;  /* 0x00000000fffff984 */ /* 0x000fe20000000800 */
[----:B------:R-:W-:Y:S01]  /*3e60*/  @!PT LDS RZ, [RZ] ;  /* 0x00000000fffff984 */ /* 0x000fe20000000800 */
[----:B------:R2:W-:Y:S06]  /*3e70*/  MEMBAR.ALL.CTA ;  /* 0x0000000000007992 */ /* 0x0005ec0000008000 */
[----:B--2---:R-:W2:Y:S01]  /*3e80*/  FENCE.VIEW.ASYNC.S ;  /* 0x00000000000073c6 */ /* 0x004ea20000000000 */
[----:B------:R-:W-:-:S04]  /*3e90*/  PRMT R0, RZ, 0x654, R0 ;  /* 0x00000654ff007816 */ /* 0x000fc80000000000 */
[----:B--2---:R2:W-:Y:S01]  /*3ea0*/  SYNCS.ARRIVE.TRANS64.RED.A1T0 RZ, [R0+URZ], RZ ;  /* 0x000000ff00ff79a7 */ /* 0x0045e200081004ff */
[----:B-1----:R-:W-:Y:S01]  /*3eb0*/  LOP3.LUT P1, RZ, R6, 0x1, RZ, 0xc0, !PT ;  /* 0x0000000106ff7812 */ /* 0x002fe2000782c0ff */
[----:B--2---:R-:W-:-:S12]  /*3ec0*/  BRA.U UP3, `(.L_x_77) ;  /* 0x0000000503087547 */ /* 0x004fd8000b800000 */
[----:B------:R-:W1:Y:S01]  /*3ed0*/  LDCU UR4, c[0x0][0x38c] ;  /* 0x00007180ff0477ac */ /* 0x000e620008000800 */
[----:B------:R-:W-:Y:S02]  /*3ee0*/  PLOP3.LUT P2, PT, PT, PT, PT, 0x80, 0x8 ;  /* 0x000000000008781c */ /* 0x000fe40003f4f070 */
[----:B------:R-:W-:Y:S01]  /*3ef0*/  SHF.L.U32 R5, R9, 0x1f, RZ ;  /* 0x0000001f09057819 */ /* 0x000fe200000006ff */
[----:B------:R-:W-:Y:S02]  /*3f00*/  ULEA UR31, UR32, UR26, 0x3 ;  /* 0x0000001a201f7291 */ /* 0x000fe4000f8e18ff */
[----:B------:R-:W-:Y:S02]  /*3f10*/  ULEA UR11, UR32, UR44, 0x6 ;  /* 0x0000002c200b7291 */ /* 0x000fe4000f8e30ff */
[----:B-1----:R-:W-:-:S06]  /*3f20*/  UISETP.GE.AND UP0, UPT, UR4, 0x1, UPT ;  /* 0x000000010400788c */ /* 0x002fcc000bf06270 */
[----:B------:R-:W-:-:S05]  /*3f30*/  PLOP3.LUT P0, PT, PT, PT, UP0, 0x80, 0x8 ;  /* 0x000000000008781c */ /* 0x000fca0003f0f008 */
[----:B------:R-:W-:-:S08]  /*3f40*/  @UP0 ULEA UR4, UR23, UR26, 0x3 ;  /* 0x0000001a17040291 */ /* 0x000fd0000f8e18ff */
[----:B------:R-:W-:-:S04]  /*3f50*/  @P0 SHF.L.U32 R0, R2, 0x1f, RZ ;  /* 0x0000001f02000819 */ /* 0x000fc800000006ff */
[----:B------:R1:W2:Y:S01]  /*3f60*/  @P0 SYNCS.PHASECHK.TRANS64.TRYWAIT P2, [UR4], R0 ;  /* 0x00000000ff0005a7 */ /* 0x0002a20008041104 */
[----:B------:R-:W3:Y:S02]  /*3f70*/  SYNCS.PHASECHK.TRANS64.TRYWAIT P0, [UR31+0x150], R5 ;  /* 0x00015005ff0075a7 */ /* 0x000ee4000800111f */
[----:B-123--:R-:W-:Y:S05]  /*3f80*/  @!P0 BRA `(.L_x_78) ;  /* 0x0000005c00f48947 */ /* 0x00efea0003800000 */
.L_x_194:
[----:B------:R-:W-:Y:S01]  /*3f90*/  UMOV UR27, UR22 ;  /* 0x00000016001b7c82 */ /* 0x000fe20008000000 */
[----:B------:R-:W-:Y:S05]  /*3fa0*/  BRA.U !UP0, `(.L_x_79) ;  /* 0x0000000108c07547 */ /* 0x000fea000b800000 */
[----:B------:R-:W-:Y:S02]  /*3fb0*/  UIADD3 UR27, UPT, UPT, UR43, UR22, URZ ;  /* 0x000000162b1b7290 */ /* 0x000fe4000fffe0ff */
[----:B------:R-:W-:Y:S01]  /*3fc0*/  UPLOP3.LUT UP2, UPT, UPT, UPT, UPT, 0x40, 0x4 ;  /* 0x000000000004789c */ /* 0x000fe20003f4e870 */
[----:B------:R-:W-:Y:S01]  /*3fd0*/  UMOV UR24, UR33 ;  /* 0x0000002100187c82 */ /* 0x000fe20008000000 */
[----:B------:R-:W-:-:S09]  /*3fe0*/  UMOV UR10, UR23 ;  /* 0x00000017000a7c82 */ /* 0x000fd20008000000 */
.L_x_82:
[----:B--2---:R-:W-:Y:S01]  /*3ff0*/  ULEA UR5, UR10, UR26, 0x3 ;  /* 0x0000001a0a057291 */ /* 0x004fe2000f8e18ff */
[----:B---3--:R-:W-:Y:S11]  /*4000*/  @P2 BRA `(.L_x_80) ;  /* 0x00000000000c2947 */ /* 0x008ff60003800000 */
[----:B-1----:R-:W-:Y:S04]  /*4010*/  SHF.L.U32 R5, R2, 0x1f, RZ ;  /* 0x0000001f02057819 */ /* 0x002fe800000006ff */
[----:B------:R-:W1:Y:S02]  /*4020*/  SYNCS.PHASECHK.TRANS64.TRYWAIT P0, [UR5], R5 ;  /* 0x00000005ff0075a7 */ /* 0x000e640008001105 */
[----:B-1----:R-:W-:Y:S05]  /*4030*/  @!P0 BRA `(.L_x_81) ;  /* 0x0000005c00e08947 */ /* 0x002fea0003800000 */
.L_x_80:
[----:B------:R-:W-:Y:S01]  /*4040*/  UISETP.NE.AND UP0, UPT, UR24, 0x1, UPT ;  /* 0x000000011800788c */ /* 0x000fe2000bf05270 */
[----:B------:R-:W-:Y:S01]  /*4050*/  PLOP3.LUT P2, PT, PT, PT, PT, 0x80, 0x8 ;  /* 0x000000000008781c */ /* 0x000fe20003f4f070 */
[----:B------:R-:W-:Y:S02]  /*4060*/  UIADD3 UR4, UPT, UPT, UR10, 0x1, URZ ;  /* 0x000000010a047890 */ /* 0x000fe4000fffe0ff */
[----:B------:R-:W-:Y:S02]  /*4070*/  UIADD3 UR25, UPT, UPT, UR5, 0x60, URZ ;  /* 0x0000006005197890 */ /* 0x000fe4000fffe0ff */
[----:B------:R-:W-:Y:S01]  /*4080*/  UISETP.NE.AND UP1, UPT, UR4, 0xc, UPT ;  /* 0x0000000c0400788c */ /* 0x000fe2000bf25270 */
[----:B------:R-:W-:Y:S01]  /*4090*/  PLOP3.LUT P0, PT, PT, PT, UP0, 0x80, 0x8 ;  /* 0x000000000008781c */ /* 0x000fe20003f0f008 */
[----:B------:R-:W-:Y:S02]  /*40a0*/  UIADD3 UR22, UPT, UPT, UR22, 0x1, URZ ;  /* 0x0000000116167890 */ /* 0x000fe4000fffe0ff */
[----:B------:R-:W-:Y:S02]  /*40b0*/  USEL UR6, URZ, 0x1, UP1 ;  /* 0x00000001ff067887 */ /* 0x000fe40008800000 */
[----:B------:R-:W-:Y:S02]  /*40c0*/  USEL UR23, UR4, URZ, UP1 ;  /* 0x000000ff04177287 */ /* 0x000fe40008800000 */
[----:B------:R-:W-:Y:S02]  /*40d0*/  UIADD3 UR24, UPT, UPT, UR24, -0x1, URZ ;  /* 0xffffffff18187890 */ /* 0x000fe4000fffe0ff */
[----:B------:R-:W-:Y:S01]  /*40e0*/  @UP0 ULEA UR4, UR23, UR26, 0x3 ;  /* 0x0000001a17040291 */ /* 0x000fe2000f8e18ff */
[----:B------:R-:W-:Y:S01]  /*40f0*/  LOP3.LUT R2, R2, UR6, RZ, 0x3c, !PT ;  /* 0x0000000602027c12 */ /* 0x000fe2000f8e3cff */
[----:B------:R-:W-:Y:S02]  /*4100*/  ULEA UR6, UR10, UR30, 0x9 ;  /* 0x0000001e0a067291 */ /* 0x000fe4000f8e48ff */
[----:B------:R-:W-:Y:S01]  /*4110*/  UISETP.NE.AND UP0, UPT, UR22, UR27, UPT ;  /* 0x0000001b1600728c */ /* 0x000fe2000bf05270 */
[----:B-1----:R-:W-:Y:S01]  /*4120*/  @P0 SHF.L.U32 R0, R2, 0x1f, RZ ;  /* 0x0000001f02000819 */ /* 0x002fe200000006ff */
[----:B------:R-:W-:Y:S02]  /*4130*/  UIADD3 UR20, UPT, UPT, UR6, 0x2, URZ ;  /* 0x0000000206147890 */ /* 0x000fe4000fffe0ff */
[----:B------:R-:W-:Y:S01]  /*4140*/  UIADD3 UR16, UPT, UPT, UR6, 0x4, URZ ;  /* 0x0000000406107890 */ /* 0x000fe2000fffe0ff */
[----:B------:R2:W3:Y:S01]  /*4150*/  @P0 SYNCS.PHASECHK.TRANS64.TRYWAIT P2, [UR4], R0 ;  /* 0x00000000ff0005a7 */ /* 0x0004e20008041104 */
[----:B------:R-:W-:Y:S02]  /*4160*/  ULEA UR4, UR10, UR29, 0x9 ;  /* 0x0000001d0a047291 */ /* 0x000fe4000f8e48ff */
[----:B------:R-:W-:Y:S02]  /*4170*/  UIADD3 UR12, UPT, UPT, UR6, 0x6, URZ ;  /* 0x00000006060c7890 */ /* 0x000fe4000fffe0ff */
[----:B------:R-:W-:Y:S02]  /*4180*/  UIADD3 UR18, UPT, UPT, UR4, 0x2, URZ ;  /* 0x0000000204127890 */ /* 0x000fe4000fffe0ff */
[----:B------:R-:W-:Y:S02]  /*4190*/  UIADD3 UR14, UPT, UPT, UR4, 0x4, URZ ;  /* 0x00000004040e7890 */ /* 0x000fe4000fffe0ff */
[----:B------:R-:W-:Y:S01]  /*41a0*/  UIADD3 UR8, UPT, UPT, UR4, 0x6, URZ ;  /* 0x0000000604087890 */ /* 0x000fe2000fffe0ff */
[----:B------:R-:W-:Y:S01]  /*41b0*/  UMOV UR7, 0x40004040 ;  /* 0x4000404000077882 */ /* 0x000fe20000000000 */
[----:B------:R-:W-:Y:S01]  /*41c0*/  UMOV UR5, 0x40004040 ;  /* 0x4000404000057882 */ /* 0x000fe20000000000 */
[----:B------:R-:W-:Y:S01]  /*41d0*/  UMOV UR21, 0x40004040 ;  /* 0x4000404000157882 */ /* 0x000fe20000000000 */
[----:B------:R2:W-:Y:S01]  /*41e0*/  UTCHMMA.2CTA gdesc[UR4], gdesc[UR6], tmem[UR11], tmem[UR40], idesc[UR41], UP2 ;  /* 0x00ff2806040075ea */ /* 0x0005e2000920000b */
[----:B------:R-:W-:Y:S01]  /*41f0*/  UPLOP3.LUT UP2, UPT, UPT, UPT, UPT, 0x80, 0x8 ;  /* 0x000000000008789c */ /* 0x000fe20003f4f070 */
[----:B------:R-:W-:Y:S01]  /*4200*/  UMOV UR19, 0x40004040 ;  /* 0x4000404000137882 */ /* 0x000fe20000000000 */
[----:B------:R-:W-:Y:S01]  /*4210*/  UMOV UR17, 0x40004040 ;  /* 0x4000404000117882 */ /* 0x000fe20000000000 */
[----:B------:R2:W-:Y:S01]  /*4220*/  UTCHMMA.2CTA gdesc[UR18], gdesc[UR20], tmem[UR11], tmem[UR38], idesc[UR39], UPT ;  /* 0x00ff2614120075ea */ /* 0x0005e2000ba0000b */
[----:B------:R-:W-:Y:S01]  /*4230*/  UMOV UR15, 0x40004040 ;  /* 0x40004040000f7882 */ /* 0x000fe20000000000 */
[----:B------:R-:W-:Y:S01]  /*4240*/  UMOV UR13, 0x40004040 ;  /* 0x40004040000d7882 */ /* 0x000fe20000000000 */
[----:B------:R-:W-:Y:S01]  /*4250*/  UMOV UR9, 0x40004040 ;  /* 0x4000404000097882 */ /* 0x000fe20000000000 */
[----:B------:R2:W-:Y:S01]  /*4260*/  UTCHMMA.2CTA gdesc[UR14], gdesc[UR16], tmem[UR11], tmem[UR36], idesc[UR37], UPT ;  /* 0x00ff24100e0075ea */ /* 0x0005e2000ba0000b */
[----:B------:R2:W-:Y:S01]  /*4270*/  UTCHMMA.2CTA gdesc[UR8], gdesc[UR12], tmem[UR11], tmem[UR34], idesc[UR35], UPT ;  /* 0x00ff220c080075ea */ /* 0x0005e2000ba0000b */
[----:B------:R2:W-:Y:S01]  /*4280*/  UTCBAR.2CTA.MULTICAST [UR25], URZ, UR28 ;  /* 0x000000ff190073e9 */ /* 0x0005e2000820081c */
[----:B------:R-:W-:Y:S01]  /*4290*/  UMOV UR10, UR23 ;  /* 0x00000017000a7c82 */ /* 0x000fe20008000000 */
[----:B------:R-:W-:Y:S05]  /*42a0*/  BRA.U UP0, `(.L_x_82) ;  /* 0xfffffffd00507547 */ /* 0x000fea000b83ffff */
.L_x_79:
[----:B--2---:R-:W-:Y:S01]  /*42b0*/  UIADD3 UR4, UPT, UPT, UR31, 0x130, URZ ;  /* 0x000001301f047890 */ /* 0x004fe2000fffe0ff */
[----:B------:R-:W-:-:S08]  /*42c0*/  UMOV UR22, UR27 ;  /* 0x0000001b00167c82 */ /* 0x000fd00008000000 */
[----:B------:R2:W-:Y:S01]  /*42d0*/  UTCBAR.2CTA.MULTICAST [UR4], URZ, UR42 ;  /* 0x000000ff040073e9 */ /* 0x0005e2000820082a */
[----:B------:R-:W-:Y:S02]  /*42e0*/  NOP ;  /* 0x0000000000007918 */ /* 0x000fe40000000000 */
.L_x_77:
[----:B--2---:R-:W-:Y:S01]  /*42f0*/  UIADD3 UR4, UPT, UPT, UR32, 0x1, URZ ;  /* 0x0000000120047890 */ /* 0x004fe2000fffe0ff */
[----:B------:R-:W-:-:S03]  /*4300*/  ISETP.NE.AND P0, PT, R8, 0x2, PT ;  /* 0x000000020800780c */ /* 0x000fc60003f05270 */
[----:B------:R-:W-:Y:S01]  /*4310*/  UISETP.NE.AND UP0, UPT, UR4, 0x4, UPT ;  /* 0x000000040400788c */ /* 0x000fe2000bf05270 */
[----:B-1----:R-:W-:Y:S02]  /*4320*/  SEL R0, RZ, 0x1, P0 ;  /* 0x00000001ff007807 */ /* 0x002fe40000000000 */
[----:B------:R-:W-:Y:S01]  /*4330*/  SEL R8, R8, RZ, P0 ;  /* 0x000000ff08087207 */ /* 0x000fe20000000000 */
[----:B------:R-:W-:Y:S01]  /*4340*/  USEL UR5, URZ, 0x1, UP0 ;  /* 0x00000001ff057887 */ /* 0x000fe20008000000 */
[----:B------:R-:W-:Y:S01]  /*4350*/  LOP3.LUT R3, R3, R0, RZ, 0x3c, !PT ;  /* 0x0000000003037212 */ /* 0x000fe200078e3cff */
[----:B------:R-:W-:-:S04]  /*4360*/  USEL UR32, UR4, URZ, UP0 ;  /* 0x000000ff04207287 */ /* 0x000fc80008000000 */
[----:B------:R-:W-:Y:S01]  /*4370*/  LOP3.LUT R9, R9, UR5, RZ, 0x3c, !PT ;  /* 0x0000000509097c12 */ /* 0x000fe2000f8e3cff */
[----:B------:R-:W-:Y:S07]  /*4380*/  @P1 BRA `(.L_x_83) ;  /* 0xfffffff800881947 */ /* 0x000fee000383ffff */
[----:B------:R-:W1:Y:S01]  /*4390*/  S2UR UR8, SR_CgaCtaId ;  /* 0x00000000000879c3 */ /* 0x000e620000008800 */
[----:B------:R-:W-:Y:S01]  /*43a0*/  ELECT P0, URZ, PT ;  /* 0x0000000000ff782f */ /* 0x000fe20003800000 */
[----:B------:R-:W-:Y:S01]  /*43b0*/  HFMA2 R0, -RZ, RZ, 0, 5.9604644775390625e-08 ;  /* 0x00000001ff007431 */ /* 0x000fe200000001ff */
[----:B------:R-:W-:-:S05]  /*43c0*/  UMOV UR4, 0x40 ;  /* 0x0000004000047882 */ /* 0x000fca0000000000 */
[----:B------:R-:W-:Y:S01]  /*43d0*/  UVIRTCOUNT.DEALLOC.SMPOOL 0x80 ;  /* 0x000000800000784c */ /* 0x000fe20000000000 */
[----:B------:R-:W-:Y:S02]  /*43e0*/  UISETP.NE.AND UP1, UPT, UR48, URZ, UPT ;  /* 0x000000ff3000728c */ /* 0x000fe4000bf25270 */
[----:B-1----:R-:W-:-:S09]  /*43f0*/  ULEA UR8, UR8, UR4, 0x18 ;  /* 0x0000000408087291 */ /* 0x002fd2000f8ec0ff */
[----:B------:R1:W-:Y:S01]  /*4400*/  @P0 STS.U8 [UR8+0x1c], R0 ;  /* 0x00001c00ff000988 */ /* 0x0003e20008000008 */
[----:B------:R-:W-:Y:S05]  /*4410*/  BRA.U UP1, `(.L_x_84) ;  /* 0x0000000101a07547 */ /* 0x000fea000b800000 */
[----:B------:R-:W-:Y:S01]  /*4420*/  UIADD3 UR7, UPT, UPT, UR26, 0x150, URZ ;  /* 0x000001501a077890 */ /* 0x000fe2000fffe0ff */
[----:B------:R-:W-:-:S03]  /*4430*/  SHF.L.U32 R3, R9, 0x1f, RZ ;  /* 0x0000001f09037819 */ /* 0x000fc600000006ff */
[----:B------:R-:W-:-:S09]  /*4440*/  ULEA UR4, UR32, UR7, 0x3 ;  /* 0x0000000720047291 */ /* 0x000fd2000f8e18ff */
[----:B------:R-:W2:Y:S02]  /*4450*/  SYNCS.PHASECHK.TRANS64.TRYWAIT P0, [UR4], R3 ;  /* 0x00000003ff0075a7 */ /* 0x000ea40008001104 */
[----:B--2---:R-:W-:Y:S05]  /*4460*/  @!P0 BRA `(.L_x_85) ;  /* 0x0000005800ec8947 */ /* 0x004fea0003800000 */
.L_x_197:
        /* <DEDUP_REMOVED lines=9> */
.L_x_199:
        /* <DEDUP_REMOVED lines=9> */
.L_x_201:
[----:B------:R-:W-:-:S04]  /*4590*/  UIADD3 UR4, UPT, UPT, UR4, 0x1, URZ ;  /* 0x0000000104047890 */ /* 0x000fc8000fffe0ff */
[----:B------:R-:W-:-:S04]  /*45a0*/  UISETP.NE.AND UP0, UPT, UR4, 0x4, UPT ;  /* 0x000000040400788c */ /* 0x000fc8000bf05270 */
[----:B------:R-:W-:Y:S02]  /*45b0*/  USEL UR5, URZ, 0x1, UP0 ;  /* 0x00000001ff057887 */ /* 0x000fe40008000000 */
[----:B------:R-:W-:-:S04]  /*45c0*/  USEL UR4, UR4, URZ, UP0 ;  /* 0x000000ff04047287 */ /* 0x000fc80008000000 */
[----:B------:R-:W-:Y:S01]  /*45d0*/  ULEA UR4, UR4, UR7, 0x3 ;  /* 0x0000000704047291 */ /* 0x000fe2000f8e18ff */
[----:B-1----:R-:W-:-:S04]  /*45e0*/  LOP3.LUT R3, R2, UR5, RZ, 0x3c, !PT ;  /* 0x0000000502037c12 */ /* 0x002fc8000f8e3cff */
[----:B------:R-:W-:Y:S01]  /*45f0*/  SHF.L.U32 R3, R3, 0x1f, RZ ;  /* 0x0000001f03037819 */ /* 0x000fe200000006ff */
[----:B------:R-:W-:-:S04]  /*4600*/  IMAD.U32 R0, RZ, RZ, UR4 ;  /* 0x00000004ff007e24 */ /* 0x000fc8000f8e00ff */
[----:B------:R1:W2:Y:S03]  /*4610*/  SYNCS.PHASECHK.TRANS64.TRYWAIT P0, [R0+URZ], R3 ;  /* 0x00000003000075a7 */ /* 0x0002a600080011ff */
[----:B--2---:R-:W-:Y:S05]  /*4620*/  @!P0 NANOSLEEP.SYNCS 0x989680 ;  /* 0x009896800000895d */ /* 0x004fea0003900000 */
[----:B------:R-:W2:Y:S02]  /*4630*/  @!P0 SYNCS.PHASECHK.TRANS64 P0, [R0+URZ], R3 ;  /* 0x00000003000085a7 */ /* 0x000ea400080010ff */
[----:B--2---:R-:W-:Y:S05]  /*4640*/  @P0 BRA `(.L_x_88) ;  /* 0x0000000000200947 */ /* 0x004fea0003800000 */
.L_x_89:
[----:B--2---:R2:W4:Y:S02]  /*4650*/  SYNCS.PHASECHK.TRANS64.TRYWAIT P0, [R0+URZ], R3 ;  /* 0x00000003000075a7 */ /* 0x00452400080011ff */
[----:B----4-:R-:W-:Y:S05]  /*4660*/  @!P0 NANOSLEEP.SYNCS 0x989680 ;  /* 0x009896800000895d */ /* 0x010fea0003900000 */
[----:B------:R-:W4:Y:S02]  /*4670*/  @!P0 SYNCS.PHASECHK.TRANS64 P0, [R0+URZ], R3 ;  /* 0x00000003000085a7 */ /* 0x000f2400080010ff */
[----:B----4-:R-:W-:Y:S05]  /*4680*/  @!P0 BRA `(.L_x_89) ;  /* 0xfffffffc00f08947 */ /* 0x010fea000383ffff */
[----:B------:R-:W-:Y:S05]  /*4690*/  BRA `(.L_x_88) ;  /* 0x00000000000c7947 */ /* 0x000fea0003800000 */
.L_x_84:
[----:B------:R-:W-:-:S04]  /*46a0*/  UIADD3 UR4, UPT, UPT, UR26, 0x190, URZ ;  /* 0x000001901a047890 */ /* 0x000fc8000fffe0ff */
[----:B------:R-:W-:-:S09]  /*46b0*/  UPRMT UR4, UR49, 0x654, UR4 ;  /* 0x0000065431047896 */ /* 0x000fd20008000004 */
[----:B------:R-:W-:Y:S03]  /*46c0*/  SYNCS.ARRIVE.TRANS64.RED.A1T0 RZ, [UR4], RZ ;  /* 0x000000ffffff79a7 */ /* 0x000fe60008100404 */
.L_x_88:
[----:B-12---:R-:W-:Y:S01]  /*46d0*/  SHF.L.U32 R3, RZ, 0x1f, RZ ;  /* 0x0000001fff037819 */ /* 0x006fe200000006ff */
[----:B------:R-:W-:Y:S01]  /*46e0*/  UIADD3 UR4, UPT, UPT, UR26, 0x190, URZ ;  /* 0x000001901a047890 */ /* 0x000fe2000fffe0ff */
[----:B------:R-:W-:Y:S02]  /*46f0*/  PLOP3.LUT P0, PT, PT, PT, UP1, 0x80, 0x8 ;  /* 0x000000000008781c */ /* 0x000fe40003f0f018 */
[----:B------:R-:W1:Y:S02]  /*4700*/  SYNCS.PHASECHK.TRANS64.TRYWAIT P1, [UR26+0x190], R3 ;  /* 0x00019003ff0075a7 */ /* 0x000e64000802111a */
[----:B-1----:R-:W-:Y:S09]  /*4710*/  @!P1 BRA `(.L_x_90) ;  /* 0x0000005800889947 */ /* 0x002ff20003800000 */
.L_x_203:
[----:B------:R-:W-:Y:S01]  /*4720*/  @!UP1 UPRMT UR4, UR49, 0x654, UR4 ;  /* 0x0000065431049896 */ /* 0x000fe20008000004 */
[----:B------:R-:W-:Y:S01]  /*4730*/  UMOV UR5, 0xffff ;  /* 0x0000ffff00057882 */ /* 0x000fe20000000000 */
[----:B------:R-:W-:-:S07]  /*4740*/  UMOV UR6, 0x1 ;  /* 0x0000000100067882 */ /* 0x000fce0000000000 */
[----:B------:R-:W-:Y:S01]  /*4750*/  @!P0 SYNCS.ARRIVE.TRANS64.RED.A1T0 RZ, [UR4], RZ ;  /* 0x000000ffffff89a7 */ /* 0x000fe20008100404 */
[----:B------:R-:W-:Y:S01]  /*4760*/  NOP ;  /* 0x0000000000007918 */ /* 0x000fe20000000000 */
[----:B-1----:R-:W1:Y:S01]  /*4770*/  LDS R0, [UR8+0x14] ;  /* 0x00001408ff007984 */ /* 0x002e620008000800 */
[----:B------:R-:W-:-:S04]  /*4780*/  ULOP3.LUT UR4, UR44, 0xffff, URZ, 0xc0, !UPT ;  /* 0x0000ffff2c047892 */ /* 0x000fc8000f8ec0ff */
[----:B------:R-:W-:-:S04]  /*4790*/  USHF.R.U32.HI UR4, URZ, 0x5, UR4 ;  /* 0x00000005ff047899 */ /* 0x000fc80008011604 */
[----:B------:R-:W-:Y:S02]  /*47a0*/  USHF.L.U32 UR5, UR5, UR4, URZ ;  /* 0x0000000405057299 */ /* 0x000fe400080006ff */
[----:B------:R-:W-:-:S04]  /*47b0*/  USHF.L.U32 UR4, UR6, UR4, URZ ;  /* 0x0000000406047299 */ /* 0x000fc800080006ff */
[----:B-1----:R-:W-:-:S04]  /*47c0*/  LOP3.LUT R0, R0, UR5, RZ, 0xc0, !PT ;  /* 0x0000000500007c12 */ /* 0x002fc8000f8ec0ff */
[----:B------:R-:W-:-:S13]  /*47d0*/  ISETP.NE.AND P0, PT, R0, UR5, PT ;  /* 0x0000000500007c0c */ /* 0x000fda000bf05270 */
[----:B------:R-:W-:Y:S05]  /*47e0*/  @P0 BRA `(.L_x_91) ;  /* 0x0000000000580947 */ /* 0x000fea0003800000 */
[----:B------:R-:W1:Y:S02]  /*47f0*/  LDS R0, [UR8+0x18] ;  /* 0x00001808ff007984 */ /* 0x000e640008000800 */
[----:B-1----:R-:W-:-:S04]  /*4800*/  LOP3.LUT R0, R0, UR4, RZ, 0xc0, !PT ;  /* 0x0000000400007c12 */ /* 0x002fc8000f8ec0ff */
[----:B------:R-:W-:-:S13]  /*4810*/  ISETP.NE.AND P0, PT, R0, UR4, PT ;  /* 0x0000000400007c0c */ /* 0x000fda000bf05270 */
[----:B------:R-:W-:Y:S05]  /*4820*/  @P0 BRA `(.L_x_92) ;  /* 0x00000000003c0947 */ /* 0x000fea0003800000 */
[----:B------:R-:W1:Y:S01]  /*4830*/  S2R R2, SR_LANEID ;  /* 0x0000000000027919 */ /* 0x000e620000000000 */
[----:B------:R-:W-:Y:S01]  /*4840*/  ULOP3.LUT UR5, URZ, UR5, URZ, 0x33, !UPT ;  /* 0x00000005ff057292 */ /* 0x000fe2000f8e33ff */
[----:B------:R-:W-:Y:S01]  /*4850*/  LOP3.LUT R4, RZ, UR4, RZ, 0x33, !PT ;  /* 0x00000004ff047c12 */ /* 0x000fe2000f8e33ff */
[----:B------:R-:W-:Y:S02]  /*4860*/  VOTEU.ANY UR4, UPT, PT ;  /* 0x0000000000047886 */ /* 0x000fe400038e0100 */
[----:B------:R-:W-:Y:S01]  /*4870*/  UFLO.U32 UR4, UR4 ;  /* 0x00000004000472bd */ /* 0x000fe200080e0000 */
[----:B------:R-:W2:Y:S01]  /*4880*/  REDUX UR6, R4 ;  /* 0x00000000040673c4 */ /* 0x000ea20000000000 */
[----:B------:R-:W-:-:S06]  /*4890*/  IMAD.U32 R0, RZ, RZ, UR5 ;  /* 0x00000005ff007e24 */ /* 0x000fcc000f8e00ff */
[----:B------:R4:W-:Y:S01]  /*48a0*/  UTCATOMSWS.AND URZ, UR5 ;  /* 0x0000000500ff79e3 */ /* 0x0009e20008000000 */
[----:B------:R-:W3:Y:S01]  /*48b0*/  REDUX UR7, R0 ;  /* 0x00000000000773c4 */ /* 0x000ee20000000000 */
[----:B-1----:R-:W-:Y:S01]  /*48c0*/  ISETP.EQ.U32.AND P0, PT, R2, UR4, PT ;  /* 0x0000000402007c0c */ /* 0x002fe2000bf02070 */
[----:B--2---:R-:W-:Y:S01]  /*48d0*/  IMAD.U32 R2, RZ, RZ, UR6 ;  /* 0x00000006ff027e24 */ /* 0x004fe2000f8e00ff */
[----:B---3--:R-:W-:-:S11]  /*48e0*/  MOV R3, UR7 ;  /* 0x0000000700037c02 */ /* 0x008fd60008000f00 */
[----:B------:R4:W-:Y:S04]  /*48f0*/  @P0 ATOMS.AND RZ, [UR8+0x14], R3 ;  /* 0x00001403ffff098c */ /* 0x0009e8000a800008 */
[----:B------:R4:W-:Y:S01]  /*4900*/  @P0 ATOMS.AND RZ, [UR8+0x18], R2 ;  /* 0x00001802ffff098c */ /* 0x0009e2000a800008 */
[----:B------:R-:W-:Y:S05]  /*4910*/  BRA `(.L_x_93) ;  /* 0x0000000000147947 */ /* 0x000fea0003800000 */
.L_x_92:
[----:B------:R-:W-:Y:S02]  /*4920*/  MOV R2, 0x4940 ;  /* 0x0000494000027802 */ /* 0x000fe40000000f00 */
[----:B---3-5:R-:W-:Y:S05]  /*4930*/  CALL.REL.NOINC `($__internal_0_$__cuda_sm10x_tcgen05_guardrail_trap_col_being_dealloced_not_returned_by_alloc) ;  /* 0x0000005c00687944 */ /* 0x028fea0003c00000 */
[----:B------:R-:W-:Y:S05]  /*4940*/  BRA `(.L_x_93) ;  /* 0x0000000000087947 */ /* 0x000fea0003800000 */
.L_x_91:
[----:B------:R-:W-:Y:S02]  /*4950*/  MOV R2, 0x4970 ;  /* 0x0000497000027802 */ /* 0x000fe40000000f00 */
[----:B---3-5:R-:W-:Y:S05]  /*4960*/  CALL.REL.NOINC `($__internal_2_$__cuda_sm10x_tcgen05_guardrail_trap_unallocated_columns_being_dealloced) ;  /* 0x0000005c00747944 */ /* 0x028fea0003c00000 */
.L_x_93:
[----:B------:R-:W-:Y:S01]  /*4970*/  NOP ;  /* 0x0000000000007918 */ /* 0x000fe20000000000 */
[----:B----4-:R-:W-:Y:S05]  /*4980*/  EXIT ;  /* 0x000000000000794d */ /* 0x010fea0003800000 */
.L_x_64:
[----:B------:R-:W-:-:S09]  /*4990*/  UISETP.NE.OR UP0, UPT, UR25, 0x3, !UP3 ;  /* 0x000000031900788c */ /* 0x000fd2000df05670 */
[----:B------:R-:W-:Y:S05]  /*49a0*/  BRA.U UP0, `(.L_x_94) ;  /* 0x0000001100b87547 */ /* 0x000fea000b800000 */
[----:B------:R-:W1:Y:S01]  /*49b0*/  LDCU UR31, c[0x0][0x370] ;  /* 0x00006e00ff1f77ac */ /* 0x000e620008000800 */
[----:B------:R-:W2:Y:S01]  /*49c0*/  LDC.64 R16, c[0x0][0x348] ;  /* 0x0000d200ff107b82 */ /* 0x000ea20000000a00 */
[----:B------:R-:W-:Y:S02]  /*49d0*/  HFMA2 R13, -RZ, RZ, 0, 0 ;  /* 0x00000000ff0d7431 */ /* 0x000fe400000001ff */
[----:B------:R-:W-:Y:S01]  /*49e0*/  IMAD.MOV.U32 R15, RZ, RZ, 0x1 ;  /* 0x00000001ff0f7424 */ /* 0x000fe200078e00ff */
[----:B------:R-:W1:Y:S01]  /*49f0*/  LDCU.128 UR48, c[0x0][0xb10] ;  /* 0x00016200ff3077ac */ /* 0x000e620008000c00 */
[----:B------:R-:W-:Y:S01]  /*4a00*/  IMAD.MOV.U32 R14, RZ, RZ, RZ ;  /* 0x000000ffff0e7224 */ /* 0x000fe200078e00ff */
[----:B------:R-:W-:Y:S01]  /*4a10*/  MOV R7, 0x2000 ;  /* 0x0000200000077802 */ /* 0x000fe20000000f00 */
[----:B------:R-:W3:Y:S01]  /*4a20*/  LDCU UR30, c[0x0][0x374] ;  /* 0x00006e80ff1e77ac */ /* 0x000ee20008000800 */
[----:B------:R-:W4:Y:S01]  /*4a30*/  LDC.64 R2, c[0x0][0x888] ;  /* 0x00022200ff027b82 */ /* 0x000f220000000a00 */
[----:B------:R-:W3:Y:S01]  /*4a40*/  LDCU UR15, c[0x0][0xb0c] ;  /* 0x00016180ff0f77ac */ /* 0x000ee20008000800 */
[----:B------:R-:W2:Y:S06]  /*4a50*/  LDCU UR52, c[0x0][0xb20] ;  /* 0x00016400ff3477ac */ /* 0x000eac0008000800 */
[----:B------:R-:W4:Y:S01]  /*4a60*/  LDC.64 R4, c[0x0][0x890] ;  /* 0x00022400ff047b82 */ /* 0x000f220000000a00 */
[----:B------:R-:W2:Y:S01]  /*4a70*/  LDCU UR4, c[0x0][0xb30] ;  /* 0x00016600ff0477ac */ /* 0x000ea20008000800 */
[----:B------:R-:W-:Y:S01]  /*4a80*/  UMOV UR21, 0x400 ;  /* 0x0000040000157882 */ /* 0x000fe20000000000 */
[----:B-1----:R-:W-:-:S02]  /*4a90*/  UIMAD.WIDE.U32 UR6, UR31, UR48, URZ ;  /* 0x000000301f0672a5 */ /* 0x002fc4000f8e00ff */
[----:B---3--:R-:W-:Y:S02]  /*4aa0*/  UIMAD.WIDE.U32 UR8, UR30, UR51, URZ ;  /* 0x000000331e0872a5 */ /* 0x008fe4000f8e00ff */
[----:B------:R-:W-:Y:S02]  /*4ab0*/  ULEA UR21, UR47, UR21, 0x18 ;  /* 0x000000152f157291 */ /* 0x000fe4000f8ec0ff */
[----:B------:R-:W-:Y:S02]  /*4ac0*/  UPLOP3.LUT UP2, UPT, UPT, UPT, UPT, 0x40, 0x4 ;  /* 0x000000000004789c */ /* 0x000fe40003f4e870 */
[----:B------:R-:W-:Y:S01]  /*4ad0*/  UIADD3 UR37, UPT, UPT, UR21, 0xd8, URZ ;  /* 0x000000d815257890 */ /* 0x000fe2000fffe0ff */
[----:B------:R-:W-:Y:S01]  /*4ae0*/  UMOV UR6, UR7 ;  /* 0x0000000700067c82 */ /* 0x000fe20008000000 */
[----:B------:R-:W-:Y:S01]  /*4af0*/  UMOV UR38, UR9 ;  /* 0x0000000900267c82 */ /* 0x000fe20008000000 */
[----:B------:R-:W-:Y:S02]  /*4b00*/  UISETP.GE.AND UP0, UPT, UR45, 0x1, UPT ;  /* 0x000000012d00788c */ /* 0x000fe4000bf06270 */
[----:B------:R-:W-:Y:S01]  /*4b10*/  UISETP.NE.AND UP4, UPT, UR45, 0x1, UPT ;  /* 0x000000012d00788c */ /* 0x000fe2000bf85270 */
[----:B------:R-:W1:Y:S01]  /*4b20*/  LDCU.64 UR22, c[0x0][0xb28] ;  /* 0x00016500ff1677ac */ /* 0x000e620008000a00 */
[----:B------:R-:W-:-:S02]  /*4b30*/  UISETP.NE.AND UP6, UPT, UR15, 0x1, UPT ;  /* 0x000000010f00788c */ /* 0x000fc4000bfc5270 */
[----:B------:R-:W-:Y:S02]  /*4b40*/  UISETP.NE.AND UP5, UPT, UR50, 0x1, UPT ;  /* 0x000000013200788c */ /* 0x000fe4000bfa5270 */
[----:B------:R-:W-:Y:S02]  /*4b50*/  UIADD3 UR41, UPT, UPT, UR21, 0xc0, URZ ;  /* 0x000000c015297890 */ /* 0x000fe4000fffe0ff */
[----:B------:R-:W-:Y:S02]  /*4b60*/  UIADD3 UR33, UPT, UPT, UR21, 0xc8, URZ ;  /* 0x000000c815217890 */ /* 0x000fe4000fffe0ff */
[----:B------:R-:W-:Y:S02]  /*4b70*/  UIADD3 UR25, UPT, UPT, UR21, 0xd0, URZ ;  /* 0x000000d015197890 */ /* 0x000fe4000fffe0ff */
[----:B------:R-:W-:Y:S02]  /*4b80*/  UPRMT UR37, UR47, 0x654, UR37 ;  /* 0x000006542f257896 */ /* 0x000fe40008000025 */
[----:B------:R-:W-:-:S02]  /*4b90*/  USHF.R.U32.HI UR39, URZ, UR49, UR6 ;  /* 0x00000031ff277299 */ /* 0x000fc40008011606 */
[----:B--2---:R-:W-:Y:S02]  /*4ba0*/  USHF.R.U32.HI UR38, URZ, UR52, UR38 ;  /* 0x00000034ff267299 */ /* 0x004fe40008011626 */
[----:B------:R-:W-:-:S11]  /*4bb0*/  UISETP.NE.AND UP3, UPT, UR4, 0x1, UPT ;  /* 0x000000010400788c */ /* 0x000fd6000bf65270 */
.L_x_105:
[C---:B------:R-:W-:Y:S02]  /*4bc0*/  LEA R12, R14.reuse, UR21, 0x3 ;  /* 0x000000150e0c7c11 */ /* 0x040fe4000f8e18ff */
[----:B------:R-:W-:Y:S02]  /*4bd0*/  SHF.L.U32 R9, R13, 0x1f, RZ ;  /* 0x0000001f0d097819 */ /* 0x000fe400000006ff */
[----:B------:R-:W-:Y:S02]  /*4be0*/  LEA R10, R14, UR21, 0x4 ;  /* 0x000000150e0a7c11 */ /* 0x000fe4000f8e20ff */
[----:B------:R-:W2:Y:S02]  /*4bf0*/  SYNCS.PHASECHK.TRANS64.TRYWAIT P0, [R12+URZ+0x110], R9 ;  /* 0x000110090c0075a7 */ /* 0x000ea400080011ff */
[----:B--23--:R-:W-:Y:S05]  /*4c00*/  @!P0 BRA `(.L_x_95) ;  /* 0x0000005400648947 */ /* 0x00cfea0003800000 */
.L_x_204:
[----:B--2---:R-:W2:Y:S01]  /*4c10*/  LDS.128 R8, [R10+0x1a0] ;  /* 0x0001a0000a087984 */ /* 0x004ea20000000c00 */
[----:B------:R-:W-:Y:S01]  /*4c20*/  UISETP.GE.AND UP0, UPT, UR45, 0x1, UPT ;  /* 0x000000012d00788c */ /* 0x000fe2000bf06270 */
[----:B------:R-:W-:Y:S01]  /*4c30*/  @!PT LDS RZ, [RZ] ;  /* 0x00000000fffff984 */ /* 0x000fe20000000800 */
[----:B------:R-:W-:Y:S01]  /*4c40*/  @!PT LDS RZ, [RZ] ;  /* 0x00000000fffff984 */ /* 0x000fe20000000800 */
[----:B------:R-:W-:Y:S01]  /*4c50*/  @!PT LDS RZ, [RZ] ;  /* 0x00000000fffff984 */ /* 0x000fe20000000800 */
[----:B------:R-:W-:Y:S01]  /*4c60*/  @!PT LDS RZ, [RZ] ;  /* 0x00000000fffff984 */ /* 0x000fe20000000800 */
[----:B------:R3:W-:Y:S06]  /*4c70*/  MEMBAR.ALL.CTA ;  /* 0x0000000000007992 */ /* 0x0007ec0000008000 */
[----:B---3--:R-:W3:Y:S01]  /*4c80*/  FENCE.VIEW.ASYNC.S ;  /* 0x00000000000073c6 */ /* 0x008ee20000000000 */
[----:B--2---:R-:W-:Y:S11]  /*4c90*/  LOP3.LUT P0, RZ, R10, 0x1, RZ, 0xc0, !PT ;  /* 0x000000010aff7812 */ /* 0x004ff6000780c0ff */
[----:B------:R-:W-:Y:S02]  /*4ca0*/  @!UPT UIADD3 URZ, UPT, UPT, URZ, URZ, URZ ;  /* 0x000000fffffff290 */ /* 0x000fe4000fffe0ff */
[----:B---3--:R-:W-:Y:S01]  /*4cb0*/  VOTEU.ANY UP1, P0 ;  /* 0x0000000000ff7886 */ /* 0x008fe20000020100 */
[----:B------:R-:W-:Y:S11]  /*4cc0*/  PLOP3.LUT P0, PT, PT, PT, UP1, 0x80, 0x8 ;  /* 0x000000000008781c */ /* 0x000ff60003f0f018 */
[----:B------:R-:W-:Y:S02]  /*4cd0*/  @!UPT UIADD3 URZ, UPT, UPT, URZ, URZ, URZ ;  /* 0x000000fffffff290 */ /* 0x000fe4000fffe0ff */
[----:B------:R-:W-:Y:S02]  /*4ce0*/  @P0 SHF.R.U32.HI R0, RZ, 0x10, R9 ;  /* 0x00000010ff000819 */ /* 0x000fe40000011609 */
[----:B------:R-:W-:Y:S02]  /*4cf0*/  @P0 MOV R6, R8 ;  /* 0x0000000800060202 */ /* 0x000fe40000000f00 */
[----:B------:R-:W-:Y:S01]  /*4d00*/  @P0 R2UR UR4, R0 ;  /* 0x00000000000402ca */ /* 0x000fe200000e0000 */
[----:B------:R-:W-:Y:S01]  /*4d10*/  VIADD R0, R12, 0x120 ;  /* 0x000001200c007836 */ /* 0x000fe20000000000 */
[----:B------:R-:W-:Y:S02]  /*4d20*/  @P0 LOP3.LUT R8, R9, 0xffff, RZ, 0xc0, !PT ;  /* 0x0000ffff09080812 */ /* 0x000fe400078ec0ff */
[----:B------:R-:W-:Y:S02]  /*4d30*/  @P0 R2UR UR6, R6 ;  /* 0x00000000060602ca */ /* 0x000fe400000e0000 */
[----:B------:R-:W-:Y:S02]  /*4d40*/  PRMT R0, RZ, 0x654, R0 ;  /* 0x00000654ff007816 */ /* 0x000fe40000000000 */
[----:B------:R-:W-:Y:S02]  /*4d50*/  @P0 R2UR UR5, R8 ;  /* 0x00000000080502ca */ /* 0x000fe400000e0000 */
[----:B------:R2:W-:Y:S03]  /*4d60*/  SYNCS.ARRIVE.TRANS64.RED.A1T0 RZ, [R0+URZ], RZ ;  /* 0x000000ff00ff79a7 */ /* 0x0005e600081004ff */
[----:B------:R-:W-:Y:S04]  /*4d70*/  @UP1 UMOV UR29, UR4 ;  /* 0x00000004001d1c82 */ /* 0x000fe80008000000 */
[----:B------:R-:W-:Y:S04]  /*4d80*/  @UP1 UMOV UR14, UR6 ;  /* 0x00000006000e1c82 */ /* 0x000fe80008000000 */
[----:B------:R-:W-:Y:S01]  /*4d90*/  @UP1 UMOV UR13, UR5 ;  /* 0x00000005000d1c82 */ /* 0x000fe20008000000 */
[----:B------:R-:W-:Y:S05]  /*4da0*/  BRA.U !UP0, `(.L_x_96) ;  /* 0x0000000108a47547 */ /* 0x000fea000b800000 */
[----:B------:R-:W-:Y:S02]  /*4db0*/  UIMAD.WIDE.U32 UR16, UR13, UR51, URZ ;  /* 0x000000330d1072a5 */ /* 0x000fe4000f8e00ff */
[----:B------:R-:W-:Y:S02]  /*4dc0*/  UIMAD.WIDE.U32 UR18, UR14, UR48, URZ ;  /* 0x000000300e1272a5 */ /* 0x000fe4000f8e00ff */
[----:B------:R-:W-:Y:S02]  /*4dd0*/  USEL UR4, UR30, UR38, !UP5 ;  /* 0x000000261e047287 */ /* 0x000fe4000e800000 */
[----:B------:R-:W-:Y:S02]  /*4de0*/  USEL UR7, UR31, UR39, !UP6 ;  /* 0x000000271f077287 */ /* 0x000fe4000f000000 */
[----:B-1----:R-:W-:Y:S02]  /*4df0*/  UIMAD.WIDE.U32 UR8, UR4, UR22, URZ ;  /* 0x00000016040872a5 */ /* 0x002fe4000f8e00ff */
[----:B------:R-:W-:Y:S01]  /*4e00*/  UIMAD.WIDE.U32 UR10, UR7, UR22, URZ ;  /* 0x00000016070a72a5 */ /* 0x000fe2000f8e00ff */
[----:B------:R-:W-:Y:S02]  /*4e10*/  UMOV UR5, UR17 ;  /* 0x0000001100057c82 */ /* 0x000fe40008000000 */
[----:B------:R-:W-:Y:S03]  /*4e20*/  USHF.R.U32.HI UR6, URZ, UR52, UR5 ;  /* 0x00000034ff067299 */ /* 0x000fe60008011605 */
[----:B------:R-:W-:Y:S01]  /*4e30*/  UMOV UR5, UR19 ;  /* 0x0000001300057c82 */ /* 0x000fe20008000000 */
[----:B------:R-:W-:Y:S02]  /*4e40*/  USEL UR6, UR13, UR6, !UP5 ;  /* 0x000000060d067287 */ /* 0x000fe4000e800000 */
[----:B------:R-:W-:Y:S03]  /*4e50*/  USHF.R.U32.HI UR12, URZ, UR49, UR5 ;  /* 0x00000031ff0c7299 */ /* 0x000fe60008011605 */
[----:B------:R-:W-:Y:S02]  /*4e60*/  UMOV UR5, UR9 ;  /* 0x0000000900057c82 */ /* 0x000fe40008000000 */
[----:B------:R-:W-:Y:S03]  /*4e70*/  @UP4 USHF.R.U32.HI UR4, URZ, UR23, UR5 ;  /* 0x00000017ff044299 */ /* 0x000fe60008011605 */
[----:B------:R-:W-:Y:S01]  /*4e80*/  UMOV UR5, UR11 ;  /* 0x0000000b00057c82 */ /* 0x000fe20008000000 */
[----:B------:R-:W-:Y:S02]  /*4e90*/  UIMAD UR4, UR45, UR4, URZ ;  /* 0x000000042d0472a4 */ /* 0x000fe4000f8e02ff */
[----:B------:R-:W-:Y:S02]  /*4ea0*/  @UP4 USHF.R.U32.HI UR7, URZ, UR23, UR5 ;  /* 0x00000017ff074299 */ /* 0x000fe40008011605 */
[----:B------:R-:W-:Y:S02]  /*4eb0*/  UIMAD.WIDE.U32 UR10, UR6, UR22, URZ ;  /* 0x00000016060a72a5 */ /* 0x000fe4000f8e00ff */
[----:B------:R-:W-:Y:S02]  /*4ec0*/  USEL UR5, UR14, UR12, !UP6 ;  /* 0x0000000c0e057287 */ /* 0x000fe4000f000000 */
[----:B------:R-:W-:Y:S02]  /*4ed0*/  UIMAD UR8, UR45, UR7, URZ ;  /* 0x000000072d0872a4 */ /* 0x000fe4000f8e02ff */
[----:B------:R-:W-:Y:S03]  /*4ee0*/  UISETP.GE.AND UP0, UPT, UR6, UR4, UPT ;  /* 0x000000040600728c */ /* 0x000fe6000bf06270 */
[----:B------:R-:W-:Y:S01]  /*4ef0*/  UMOV UR4, UR11 ;  /* 0x0000000b00047c82 */ /* 0x000fe20008000000 */
[----:B------:R-:W-:Y:S02]  /*4f00*/  UISETP.GE.OR UP0, UPT, UR5, UR8, UP0 ;  /* 0x000000080500728c */ /* 0x000fe40008706670 */
[----:B------:R-:W-:Y:S02]  /*4f10*/  USHF.R.U32.HI UR4, URZ, UR23, UR4 ;  /* 0x00000017ff047299 */ /* 0x000fe40008011604 */
[----:B------:R-:W-:Y:S02]  /*4f20*/  UIMAD.WIDE.U32 UR8, UR5, UR22, URZ ;  /* 0x00000016050872a5 */ /* 0x000fe4000f8e00ff */
[----:B------:R-:W-:Y:S04]  /*4f30*/  USEL UR10, UR6, UR4, !UP4 ;  /* 0x00000004060a7287 */ /* 0x000fe8000e000000 */
[----:B------:R-:W-:Y:S01]  /*4f40*/  UIADD3 UR11, UPT, UPT, -UR10, URZ, URZ ;  /* 0x000000ff0a0b7290 */ /* 0x000fe2000fffe1ff */
[----:B------:R-:W-:Y:S02]  /*4f50*/  @!UP0 UMOV UR4, UR9 ;  /* 0x0000000900048c82 */ /* 0x000fe40008000000 */
[----:B------:R-:W-:Y:S02]  /*4f60*/  @!UP0 USHF.R.U32.HI UR4, URZ, UR23, UR4 ;  /* 0x00000017ff048299 */ /* 0x000fe40008011604 */
[----:B------:R-:W-:Y:S02]  /*4f70*/  UIMAD UR8, UR45, UR11, UR6 ;  /* 0x0000000b2d0872a4 */ /* 0x000fe4000f8e0206 */
[----:B------:R-:W-:Y:S04]  /*4f80*/  @!UP0 USEL UR4, UR5, UR4, !UP4 ;  /* 0x0000000405048287 */ /* 0x000fe8000e000000 */
[----:B------:R-:W-:Y:S02]  /*4f90*/  @!UP0 UIMAD UR7, UR7, UR8, UR4 ;  /* 0x00000008070782a4 */ /* 0x000fe4000f8e0204 */
[----:B------:R-:W-:Y:S02]  /*4fa0*/  @!UP0 UIADD3 UR9, UPT, UPT, UR10, -UR4, URZ ;  /* 0x800000040a098290 */ /* 0x000fe4000fffe0ff */
[----:B------:R-:W-:Y:S02]  /*4fb0*/  UIADD3 UR8, UPT, UPT, -UR6, URZ, URZ ;  /* 0x000000ff06087290 */ /* 0x000fe4000fffe1ff */
[----:B------:R-:W-:Y:S02]  /*4fc0*/  UIADD3 UR4, UPT, UPT, -UR5, URZ, URZ ;  /* 0x000000ff05047290 */ /* 0x000fe4000fffe1ff */
[----:B------:R-:W-:Y:S03]  /*4fd0*/  @!UP0 UIMAD UR6, UR9, UR45, UR5 ;  /* 0x0000002d090682a4 */ /* 0x000fe6000f8e0205 */
[----:B------:R-:W-:Y:S01]  /*4fe0*/  @!UP0 UMOV UR5, UR7 ;  /* 0x0000000700058c82 */ /* 0x000fe20008000000 */
[----:B------:R-:W-:Y:S02]  /*4ff0*/  UIMAD UR7, UR15, UR4, UR14 ;  /* 0x000000040f0772a4 */ /* 0x000fe4000f8e020e */
[----:B------:R-:W-:Y:S02]  /*5000*/  UIMAD UR4, UR50, UR8, UR13 ;  /* 0x00000008320472a4 */ /* 0x000fe4000f8e020d */
[----:B------:R-:W-:Y:S02]  /*5010*/  UIMAD UR14, UR5, UR15, UR7 ;  /* 0x0000000f050e72a4 */ /* 0x000fe4000f8e0207 */
[----:B------:R-:W-:Y:S11]  /*5020*/  UIMAD UR13, UR6, UR50, UR4 ;  /* 0x00000032060d72a4 */ /* 0x000ff6000f8e0204 */
[----:B------:R-:W-:Y:S01]  /*5030*/  @!UPT UIADD3 URZ, UPT, UPT, URZ, URZ, URZ ;  /* 0x000000fffffff290 */ /* 0x000fe2000fffe0ff */
.L_x_96:
[----:B------:R-:W3:Y:S01]  /*5040*/  @!UP3 LDCU.128 UR8, c[0x0][0xb10] ;  /* 0x00016200ff08b7ac */ /* 0x000ee20008000c00 */
[C---:B----4-:R-:W-:Y:S02]  /*5050*/  ISETP.NE.U32.AND P1, PT, R4.reuse, RZ, PT ;  /* 0x000000ff0400720c */ /* 0x050fe40003f25070 */
[----:B------:R-:W-:Y:S02]  /*5060*/  ISETP.NE.U32.AND P0, PT, R4, RZ, PT ;  /* 0x000000ff0400720c */ /* 0x000fe40003f05070 */
[C---:B------:R-:W-:Y:S02]  /*5070*/  ISETP.NE.AND.EX P1, PT, R5.reuse, RZ, PT, P1 ;  /* 0x000000ff0500720c */ /* 0x040fe40003f25310 */
[----:B------:R-:W-:Y:S01]  /*5080*/  ISETP.NE.AND.EX P0, PT, R5, RZ, PT, P0 ;  /* 0x000000ff0500720c */ /* 0x000fe20003f05300 */
[----:B------:R-:W4:Y:S01]  /*5090*/  @!UP3 LDCU UR5, c[0x0][0xb0c] ;  /* 0x00016180ff05b7ac */ /* 0x000f220008000800 */
[----:B------:R-:W-:Y:S01]  /*50a0*/  SHF.L.U32 R9, R15, 0x1f, RZ ;  /* 0x0000001f0f097819 */ /* 0x000fe200000006ff */
[----:B------:R-:W-:Y:S02]  /*50b0*/  USHF.L.U32 UR42, UR24, 0x7, URZ ;  /* 0x00000007182a7899 */ /* 0x000fe400080006ff */
[----:B------:R-:W-:Y:S02]  /*50c0*/  USHF.L.U32 UR43, UR20, 0x6, URZ ;  /* 0x00000006142b7899 */ /* 0x000fe400080006ff */
[----:B---3--:R-:W-:Y:S07]  /*50d0*/  UIMAD.WIDE.U32 UR6, UR14, UR8, URZ ;  /* 0x000000080e0672a5 */ /* 0x008fee000f8e00ff */
[----:B------:R-:W-:Y:S01]  /*50e0*/  @!UP3 UMOV UR4, UR7 ;  /* 0x000000070004bc82 */ /* 0x000fe20008000000 */
[----:B----4-:R-:W-:Y:S02]  /*50f0*/  @!UP3 UISETP.NE.AND UP0, UPT, UR5, 0x1, UPT ;  /* 0x000000010500b88c */ /* 0x010fe4000bf05270 */
[----:B------:R-:W-:Y:S02]  /*5100*/  @!UP3 USHF.R.U32.HI UR4, URZ, UR9, UR4 ;  /* 0x00000009ff04b299 */ /* 0x000fe40008011604 */
[----:B------:R-:W-:Y:S02]  /*5110*/  UIMAD.WIDE.U32 UR6, UR13, UR11, URZ ;  /* 0x0000000b0d0672a5 */ /* 0x000fe4000f8e00ff */
[----:B------:R-:W-:Y:S02]  /*5120*/  @!UP3 USEL UR8, UR14, UR4, !UP0 ;  /* 0x000000040e08b287 */ /* 0x000fe4000c000000 */
[----:B------:R-:W-:Y:S03]  /*5130*/  @!UP3 UISETP.NE.AND UP0, UPT, UR10, 0x1, UPT ;  /* 0x000000010a00b88c */ /* 0x000fe6000bf05270 */
[----:B------:R-:W-:Y:S02]  /*5140*/  @!UP3 UMOV UR6, UR7 ;  /* 0x000000070006bc82 */ /* 0x000fe40008000000 */
[----:B------:R-:W3:Y:S02]  /*5150*/  @!UP3 LDCU UR4, c[0x0][0xb20] ;  /* 0x00016400ff04b7ac */ /* 0x000ee40008000800 */
[----:B---3--:R-:W-:Y:S04]  /*5160*/  @!UP3 USHF.R.U32.HI UR6, URZ, UR4, UR6 ;  /* 0x00000004ff06b299 */ /* 0x008fe80008011606 */
[----:B------:R-:W-:Y:S04]  /*5170*/  @!UP3 USEL UR6, UR13, UR6, !UP0 ;  /* 0x000000060d06b287 */ /* 0x000fe8000c000000 */
[----:B------:R-:W-:Y:S02]  /*5180*/  @!UP3 UIADD3 UR4, UPT, UPT, -UR8, UR6, URZ ;  /* 0x000000060804b290 */ /* 0x000fe4000fffe1ff */
[----:B------:R-:W-:Y:S02]  /*5190*/  @!UP3 UIADD3 UR6, UPT, UPT, UR8, -UR6, URZ ;  /* 0x800000060806b290 */ /* 0x000fe4000fffe0ff */
[----:B------:R-:W-:Y:S02]  /*51a0*/  @!UP3 UIMAD UR14, UR4, UR5, UR14 ;  /* 0x00000005040eb2a4 */ /* 0x000fe4000f8e020e */
[----:B------:R-:W-:Y:S01]  /*51b0*/  @!UP3 UIMAD UR13, UR6, UR10, UR13 ;  /* 0x0000000a060db2a4 */ /* 0x000fe2000f8e020d */
[----:B------:R-:W-:Y:S11]  /*51c0*/  BRA.U UP2, `(.L_x_97) ;  /* 0x0000000102107547 */ /* 0x000ff6000b800000 */
[----:B--2---:R-:W-:Y:S04]  /*51d0*/  MOV R0, UR46 ;  /* 0x0000002e00007c02 */ /* 0x004fe80008000f00 */
[----:B------:R-:W-:Y:S04]  /*51e0*/  SHF.L.U32 R11, R0, 0x1f, RZ ;  /* 0x0000001f000b7819 */ /* 0x000fe800000006ff */
[----:B------:R-:W2:Y:S02]  /*51f0*/  SYNCS.PHASECHK.TRANS64.TRYWAIT P2, [UR21+0x108], R11 ;  /* 0x0001080bff0075a7 */ /* 0x000ea40008041115 */
[----:B--2---:R-:W-:Y:S05]  /*5200*/  @!P2 BRA `(.L_x_98) ;  /* 0x0000004c00f8a947 */ /* 0x004fea0003800000 */
.L_x_97:
[----:B------:R-:W-:Y:S05]  /*5210*/  @!P1 BRA `(.L_x_99) ;  /* 0x0000000000309947 */ /* 0x000fea0003800000 */
[----:B------:R-:W-:Y:S01]  /*5220*/  ISETP.NE.U32.AND P1, PT, R2, RZ, PT ;  /* 0x000000ff0200720c */ /* 0x000fe20003f25070 */
[----:B------:R-:W3:Y:S01]  /*5230*/  LDCU.64 UR4, c[0x0][0x358] ;  /* 0x00006b00ff0477ac */ /* 0x000ee20008000a00 */
[----:B------:R-:W-:Y:S02]  /*5240*/  IMAD.MOV.U32 R56, RZ, RZ, 0x1 ;  /* 0x00000001ff387424 */ /* 0x000fe400078e00ff */
[----:B------:R-:W-:Y:S11]  /*5250*/  ISETP.NE.AND.EX P1, PT, R3, RZ, PT, P1 ;  /* 0x000000ff0300720c */ /* 0x000ff60003f25310 */
[----:B------:R-:W-:Y:S02]  /*5260*/  @!UPT UIADD3 URZ, UPT, UPT, URZ, URZ, URZ ;  /* 0x000000fffffff290 */ /* 0x000fe4000fffe0ff */
[----:B--2---:R-:W2:Y:S01]  /*5270*/  @P1 LDC.64 R10, c[0x0][0x888] ;  /* 0x00022200ff0a1b82 */ /* 0x004ea20000000a00 */
[----:B------:R-:W-:Y:S04]  /*5280*/  @P1 IMAD R0, R4, UR36, RZ ;  /* 0x0000002404001c24 */ /* 0x000fe8000f8e02ff */
[----:B--2---:R-:W-:Y:S04]  /*5290*/  @P1 IMAD.WIDE R10, R0, 0x4, R10 ;  /* 0x00000004000a1825 */ /* 0x004fe800078e020a */
[----:B------:R-:W-:Y:S01]  /*52a0*/  HFMA2 R0, -RZ, RZ, 0, 5.9604644775390625e-08 ;  /* 0x00000001ff007431 */ /* 0x000fe200000001ff */
[----:B---3-5:R3:W5:Y:S04]  /*52b0*/  @P1 LDG.E R27, desc[UR4][R10.64] ;  /* 0x000000040a1b1981 */ /* 0x028768000c1e1900 */
[----:B------:R-:W-:Y:S01]  /*52c0*/  @!P1 PRMT R56, R0, 0x7610, R56 ;  /* 0x0000761000389816 */ /* 0x000fe20000000038 */
[----:B---3--:R-:W4:Y:S06]  /*52d0*/  @!P1 LDC R27, c[0x0][0x880] ;  /* 0x00022000ff1b9b82 */ /* 0x008f2c0000000800 */
.L_x_99:
[----:B----45:R-:W-:Y:S01]  /*52e0*/  @!P0 FSETP.EQ.AND P1, PT, R27, RZ, PT ;  /* 0x000000ff1b00820b */ /* 0x030fe20003f22000 */
[----:B------:R-:W-:Y:S01]  /*52f0*/  @!UPT UIADD3 URZ, UPT, UPT, URZ, URZ, URZ ;  /* 0x000000fffffff290 */ /* 0x000fe2000fffe0ff */
[----:B------:R-:W-:Y:S11]  /*5300*/  @!P0 BRA `(.L_x_100) ;  /* 0x0000000000188947 */ /* 0x000ff60003800000 */
[----:B------:R-:W-:Y:S02]  /*5310*/  LOP3.LUT P0, RZ, R56, 0xff, RZ, 0xc0, !PT ;  /* 0x000000ff38ff7812 */ /* 0x000fe4000780c0ff */
[----:B------:R-:W-:Y:S04]  /*5320*/  ISETP.NE.U32.AND P1, PT, R2, RZ, PT ;  /* 0x000000ff0200720c */ /* 0x000fe80003f25070 */
[----:B------:R-:W-:Y:S04]  /*5330*/  ISETP.NE.AND.EX P1, PT, R3, RZ, PT, P1 ;  /* 0x000000ff0300720c */ /* 0x000fe80003f25310 */
[----:B------:R-:W-:Y:S03]  /*5340*/  PLOP3.LUT P1, PT, P1, PT, PT, 0x8, 0x80 ;  /* 0x000000000080781c */ /* 0x000fe60000f2e170 */
[----:B------:R-:W-:Y:S11]  /*5350*/  @P0 FSETP.EQ.AND P1, PT, R27, RZ, PT ;  /* 0x000000ff1b00020b */ /* 0x000ff60003f22000 */
[----:B------:R-:W-:Y:S02]  /*5360*/  @!UPT UIADD3 URZ, UPT, UPT, URZ, URZ, URZ ;  /* 0x000000fffffff290 */ /* 0x000fe4000fffe0ff */
.L_x_100:
[----:B------:R-:W3:Y:S01]  /*5370*/  SYNCS.PHASECHK.TRANS64.TRYWAIT P2, [UR21+0xe0], R9 ;  /* 0x0000e009ff0075a7 */ /* 0x000ee20008041115 */
[----:B------:R-:W-:Y:S04]  /*5380*/  ELECT P0, URZ, PT ;  /* 0x0000000000ff782f */ /* 0x000fe80003800000 */
[----:B------:R-:W-:Y:S11]  /*5390*/  PLOP3.LUT P1, PT, P1, P0, PT, 0xf2, 0x2f ;  /* 0x00000000002f781c */ /* 0x000ff60000f21e72 */
[----:B------:R-:W-:Y:S02]  /*53a0*/  @!UPT UIADD3 URZ, UPT, UPT, URZ, URZ, URZ ;  /* 0x000000fffffff290 */ /* 0x000fe4000fffe0ff */
[----:B------:R-:W-:Y:S05]  /*53b0*/  @!P1 IADD3 R8, P0, PT, R16, 0x580, RZ ;  /* 0x0000058010089810 */ /* 0x000fea0007f1e0ff */
[----:B------:R-:W-:Y:S01]  /*53c0*/  @!P1 IMAD.X R6, RZ, RZ, R17, P0 ;  /* 0x000000ffff069224 */ /* 0x000fe200000e0611 */
[----:B---3--:R-:W-:Y:S07]  /*53d0*/  @!P2 BRA `(.L_x_101) ;  /* 0x0000004c009ca947 */ /* 0x008fee0003800000 */
.L_x_207:
[----:B------:R-:W-:Y:S01]  /*53e0*/  @!P1 R2UR UR5, R8 ;  /* 0x00000000080592ca */ /* 0x000fe200000e0000 */
[----:B------:R-:W-:Y:S01]  /*53f0*/  VOTEU.ALL UP0, P1 ;  /* 0x0000000000ff7886 */ /* 0x000fe20000800000 */
[----:B------:R-:W-:Y:S01]  /*5400*/  @!P1 R2UR UR4, R6 ;  /* 0x00000000060492ca */ /* 0x000fe200000e0000 */
[----:B------:R-:W-:Y:S01]  /*5410*/  UMOV UR16, 0x0 ;  /* 0x0000000000107882 */ /* 0x000fe20000000000 */
[----:B------:R-:W-:Y:S01]  /*5420*/  UMOV UR17, 0x10000000 ;  /* 0x1000000000117882 */ /* 0x000fe20000000000 */
[----:B------:R-:W-:Y:S01]  /*5430*/  UMOV UR44, UR36 ;  /* 0x00000024002c7c82 */ /* 0x000fe20008000000 */
[----:B------:R-:W-:Y:S01]  /*5440*/  @!UP0 UIADD3 UR40, UPT, UPT, UR21, 0x200, URZ ;  /* 0x0000020015288890 */ /* 0x000fe2000fffe0ff */
[----:B--2---:R-:W-:Y:S01]  /*5450*/  @!P1 IMAD.MOV.U32 R0, RZ, RZ, 0x2000 ;  /* 0x00002000ff009424 */ /* 0x004fe200078e00ff */
[----:B------:R-:W-:Y:S01]  /*5460*/  @!UP0 UIADD3 UR10, UPT, UPT, UR42, 0x40, URZ ;  /* 0x000000402a0a8890 */ /* 0x000fe2000fffe0ff */
[----:B------:R-:W-:Y:S01]  /*5470*/  @!P1 IADD3 R8, P0, PT, R16, 0x580, RZ ;  /* 0x0000058010089810 */ /* 0x000fe20007f1e0ff */
[----:B------:R-:W-:Y:S01]  /*5480*/  @!UP0 UIADD3 UR8, UPT, UPT, UR21, 0x1200, URZ ;  /* 0x0000120015088890 */ /* 0x000fe2000fffe0ff */
[----:B------:R-:W-:Y:S02]  /*5490*/  VOTEU.ALL UP0, P1 ;  /* 0x0000000000ff7886 */ /* 0x000fe40000800000 */
[----:B------:R-:W-:Y:S01]  /*54a0*/  IMAD.U32 R10, RZ, RZ, UR5 ;  /* 0x00000005ff0a7e24 */ /* 0x000fe2000f8e00ff */
[----:B------:R-:W-:Y:S01]  /*54b0*/  UMOV UR9, UR41 ;  /* 0x0000002900097c82 */ /* 0x000fe20008000000 */
[----:B------:R-:W-:Y:S01]  /*54c0*/  IMAD.U32 R11, RZ, RZ, UR4 ;  /* 0x00000004ff0b7e24 */ /* 0x000fe2000f8e00ff */
[----:B------:R-:W-:Y:S01]  /*54d0*/  UMOV UR11, UR43 ;  /* 0x0000002b000b7c82 */ /* 0x000fe20008000000 */
[----:B------:R-:W-:Y:S01]  /*54e0*/  UMOV UR12, UR36 ;  /* 0x00000024000c7c82 */ /* 0x000fe20008000000 */
[----:B------:R-:W-:Y:S01]  /*54f0*/  @!P1 R2UR UR4, R10 ;  /* 0x000000000a0492ca */ /* 0x000fe200000e0000 */
[----:B------:R-:W-:Y:S01]  /*5500*/  UPRMT UR6, UR47, 0x654, UR41 ;  /* 0x000006542f067896 */ /* 0x000fe20008000029 */
[----:B------:R-:W-:Y:S01]  /*5510*/  @!P1 R2UR UR5, R11 ;  /* 0x000000000b0592ca */ /* 0x000fe200000e0000 */
[----:B------:R-:W-:Y:S11]  /*5520*/  @!P1 IMAD.X R6, RZ, RZ, R17, P0 ;  /* 0x000000ffff069224 */ /* 0x000ff600000e0611 */
[----:B------:R-:W-:Y:S01]  /*5530*/  @!UPT UIADD3 URZ, UPT, UPT, URZ, URZ, URZ ;  /* 0x000000fffffff290 */ /* 0x000fe2000fffe0ff */
[----:B------:R2:W-:Y:S01]  /*5540*/  @!UP0 UTMALDG.3D [UR40], [UR4], desc[UR16] ;  /* 0x00001028040085b4 */ /* 0x0005e20008011000 */
[----:B------:R-:W-:Y:S05]  /*5550*/  VOTEU.ALL UP0, P1 ;  /* 0x0000000000ff7886 */ /* 0x000fea0000800000 */
[----:B------:R2:W-:Y:S01]  /*5560*/  @!UP0 UTMALDG.3D [UR8], [UR4], desc[UR16] ;  /* 0x00001008040085b4 */ /* 0x0005e20008011000 */
[----:B------:R2:W-:Y:S01]  /*5570*/  @!P1 SYNCS.ARRIVE.TRANS64.RED.A0TR RZ, [UR21+0xc0], R0 ;  /* 0x0000c000ffff99a7 */ /* 0x0005e20008300415 */
[----:B------:R-:W-:Y:S01]  /*5580*/  SYNCS.ARRIVE.TRANS64.RED.A1T0 RZ, [UR6], RZ ;  /* 0x000000ffffff79a7 */ /* 0x000fe20008100406 */
[----:B------:R-:W3:Y:S02]  /*5590*/  SYNCS.PHASECHK.TRANS64.TRYWAIT P2, [UR21+0xe8], R9 ;  /* 0x0000e809ff0075a7 */ /* 0x000ee40008041115 */
[----:B--23--:R-:W-:Y:S05]  /*55a0*/  @!P2 BRA `(.L_x_102) ;  /* 0x0000004c0040a947 */ /* 0x00cfea0003800000 */
.L_x_209:
        /* <DEDUP_REMOVED lines=10> */
[----:B------:R-:W-:Y:S02]  /*5650*/  @!UP0 UIADD3 UR10, UPT, UPT, UR42, 0x50, URZ ;  /* 0x000000502a0a8890 */ /* 0x000fe4000fffe0ff */
[----:B------:R-:W-:Y:S01]  /*5660*/  @!UP0 UIADD3 UR8, UPT, UPT, UR21, 0x3200, URZ ;  /* 0x0000320015088890 */ /* 0x000fe2000fffe0ff */
[----:B------:R-:W-:Y:S01]  /*5670*/  IMAD.U32 R10, RZ, RZ, UR5 ;  /* 0x00000005ff0a7e24 */ /* 0x000fe2000f8e00ff */
[----:B------:R-:W-:Y:S01]  /*5680*/  VOTEU.ALL UP0, P1 ;  /* 0x0000000000ff7886 */ /* 0x000fe20000800000 */
[----:B------:R-:W-:Y:S01]  /*5690*/  IMAD.U32 R11, RZ, RZ, UR4 ;  /* 0x00000004ff0b7e24 */ /* 0x000fe2000f8e00ff */
[----:B------:R-:W-:Y:S01]  /*56a0*/  UMOV UR9, UR33 ;  /* 0x0000002100097c82 */ /* 0x000fe20008000000 */
[----:B------:R-:W-:Y:S01]  /*56b0*/  UMOV UR11, UR43 ;  /* 0x0000002b000b7c82 */ /* 0x000fe20008000000 */
[----:B------:R-:W-:Y:S01]  /*56c0*/  @!P1 R2UR UR4, R10 ;  /* 0x000000000a0492ca */ /* 0x000fe200000e0000 */
[----:B------:R-:W-:Y:S01]  /*56d0*/  UMOV UR12, UR36 ;  /* 0x00000024000c7c82 */ /* 0x000fe20008000000 */
[----:B------:R-:W-:Y:S01]  /*56e0*/  @!P1 R2UR UR5, R11 ;  /* 0x000000000b0592ca */ /* 0x000fe200000e0000 */
[----:B------:R-:W-:Y:S01]  /*56f0*/  UPRMT UR6, UR47, 0x654, UR33 ;  /* 0x000006542f067896 */ /* 0x000fe20008000021 */
[----:B------:R-:W-:Y:S11]  /*5700*/  @!P1 IMAD.X R6, RZ, RZ, R17, P0 ;  /* 0x000000ffff069224 */ /* 0x000ff600000e0611 */
[----:B------:R2:W-:Y:S01]  /*5710*/  @!UP0 UTMALDG.3D [UR32], [UR4], desc[UR16] ;  /* 0x00001020040085b4 */ /* 0x0005e20008011000 */
[----:B------:R-:W-:Y:S05]  /*5720*/  VOTEU.ALL UP0, P1 ;  /* 0x0000000000ff7886 */ /* 0x000fea0000800000 */
[----:B------:R2:W-:Y:S01]  /*5730*/  @!UP0 UTMALDG.3D [UR8], [UR4], desc[UR16] ;  /* 0x00001008040085b4 */ /* 0x0005e20008011000 */
[----:B------:R2:W-:Y:S01]  /*5740*/  @!P1 SYNCS.ARRIVE.TRANS64.RED.A0TR RZ, [UR21+0xc8], R0 ;  /* 0x0000c800ffff99a7 */ /* 0x0005e20008300415 */
[----:B------:R-:W-:Y:S01]  /*5750*/  SYNCS.ARRIVE.TRANS64.RED.A1T0 RZ, [UR6], RZ ;  /* 0x000000ffffff79a7 */ /* 0x000fe20008100406 */
[----:B------:R-:W3:Y:S02]  /*5760*/  SYNCS.PHASECHK.TRANS64.TRYWAIT P2, [UR21+0xf0], R9 ;  /* 0x0000f009ff0075a7 */ /* 0x000ee40008041115 */
[----:B--23--:R-:W-:Y:S05]  /*5770*/  @!P2 BRA `(.L_x_103) ;  /* 0x0000004800e4a947 */ /* 0x00cfea0003800000 */
.L_x_211:
        /* <DEDUP_REMOVED lines=9> */
[----:B------:R-:W-:Y:S01]  /*5810*/  VIADD R14, R14, 0x1 ;  /* 0x000000010e0e7836 */ /* 0x000fe20000000000 */
        /* <DEDUP_REMOVED lines=10> */
[----:B------:R-:W-:Y:S01]  /*58c0*/  UMOV UR12, UR36 ;  /* 0x00000024000c7c82 */ /* 0x000fe20008000000 */
[----:B------:R-:W-:Y:S11]  /*58d0*/  UPRMT UR6, UR47, 0x654, UR25 ;  /* 0x000006542f067896 */ /* 0x000ff60008000019 */
[----:B------:R2:W-:Y:S01]  /*58e0*/  @!UP0 UTMALDG.3D [UR24], [UR4], desc[UR16] ;  /* 0x00001018040085b4 */ /* 0x0005e20008011000 */
[----:B------:R-:W-:Y:S05]  /*58f0*/  VOTEU.ALL UP0, P1 ;  /* 0x0000000000ff7886 */ /* 0x000fea0000800000 */
[----:B------:R2:W-:Y:S01]  /*5900*/  @!UP0 UTMALDG.3D [UR8], [UR4], desc[UR16] ;  /* 0x00001008040085b4 */ /* 0x0005e20008011000 */
[----:B------:R2:W-:Y:S01]  /*5910*/  @!P1 SYNCS.ARRIVE.TRANS64.RED.A0TR RZ, [UR21+0xd0], R0 ;  /* 0x0000d000ffff99a7 */ /* 0x0005e20008300415 */
[----:B------:R-:W-:Y:S01]  /*5920*/  SYNCS.ARRIVE.TRANS64.RED.A1T0 RZ, [UR6], RZ ;  /* 0x000000ffffff79a7 */ /* 0x000fe20008100406 */
[----:B------:R-:W3:Y:S02]  /*5930*/  SYNCS.PHASECHK.TRANS64.TRYWAIT P0, [UR21+0xf8], R9 ;  /* 0x0000f809ff0075a7 */ /* 0x000ee40008001115 */
[----:B--23--:R-:W-:Y:S05]  /*5940*/  @!P0 BRA `(.L_x_104) ;  /* 0x0000004800888947 */ /* 0x00cfea0003800000 */
.L_x_213:
[----:B------:R-:W-:Y:S01]  /*5950*/  UIADD3 UR24, UPT, UPT, UR13, UR63, URZ ;  /* 0x0000003f0d187290 */ /* 0x000fe2000fffe0ff */
[----:B------:R-:W-:Y:S01]  /*5960*/  @!P1 IADD3 R6, P0, PT, R16, 0x580, RZ ;  /* 0x0000058010069810 */ /* 0x000fe20007f1e0ff */
[----:B------:R-:W-:Y:S01]  /*5970*/  UPLOP3.LUT UP2, UPT, UPT, UPT, UPT, 0x80, 0x8 ;  /* 0x000000000008789c */ /* 0x000fe20003f4f070 */
[----:B------:R-:W-:Y:S01]  /*5980*/  R2UR UR26, R58 ;  /* 0x000000003a1a72ca */ /* 0x000fe200000e0000 */
[----:B------:R-:W-:Y:S01]  /*5990*/  VOTEU.ALL UP0, P1 ;  /* 0x0000000000ff7886 */ /* 0x000fe20000800000 */
[----:B------:R-:W-:Y:S01]  /*59a0*/  @!P1 R2UR UR5, R6 ;  /* 0x00000000060592ca */ /* 0x000fe200000e0000 */
[----:B--2---:R-:W-:Y:S01]  /*59b0*/  @!P1 IMAD.X R0, RZ, RZ, R17, P0 ;  /* 0x000000ffff009224 */ /* 0x004fe200000e0611 */
[----:B------:R-:W-:Y:S01]  /*59c0*/  UMOV UR6, 0x0 ;  /* 0x0000000000067882 */ /* 0x000fe20000000000 */
[----:B------:R-:W-:Y:S01]  /*59d0*/  UMOV UR7, 0x10000000 ;  /* 0x1000000000077882 */ /* 0x000fe20000000000 */
[----:B------:R-:W-:Y:S01]  /*59e0*/  @!UP0 UIADD3 UR18, UPT, UPT, UR42, 0x30, URZ ;  /* 0x000000302a128890 */ /* 0x000fe2000fffe0ff */
[----:B------:R-:W-:Y:S01]  /*59f0*/  ISETP.NE.AND P0, PT, R14, 0x2, PT ;  /* 0x000000020e00780c */ /* 0x000fe20003f05270 */
[----:B------:R-:W-:Y:S01]  /*5a00*/  @!UP0 UIADD3 UR16, UPT, UPT, UR21, 0x6200, URZ ;  /* 0x0000620015108890 */ /* 0x000fe2000fffe0ff */
[----:B------:R-:W-:Y:S01]  /*5a10*/  @!P1 R2UR UR4, R0 ;  /* 0x00000000000492ca */ /* 0x000fe200000e0000 */
[----:B------:R-:W-:Y:S01]  /*5a20*/  @!UP0 UIADD3 UR17, UPT, UPT, UR21, 0xd8, URZ ;  /* 0x000000d815118890 */ /* 0x000fe2000fffe0ff */
[----:B------:R-:W-:Y:S01]  /*5a30*/  SEL R0, RZ, 0x1, P0 ;  /* 0x00000001ff007807 */ /* 0x000fe20000000000 */
[----:B------:R-:W-:Y:S01]  /*5a40*/  @!UP0 UIADD3 UR10, UPT, UPT, UR42, 0x70, URZ ;  /* 0x000000702a0a8890 */ /* 0x000fe2000fffe0ff */
[----:B------:R-:W-:Y:S01]  /*5a50*/  LOP3.LUT R15, R15, 0x1, RZ, 0x3c, !PT ;  /* 0x000000010f0f7812 */ /* 0x000fe200078e3cff */
[----:B------:R-:W-:Y:S01]  /*5a60*/  @!UP0 UIADD3 UR8, UPT, UPT, UR21, 0x7200, URZ ;  /* 0x0000720015088890 */ /* 0x000fe2000fffe0ff */
[----:B------:R-:W-:Y:S01]  /*5a70*/  IMAD.U32 R8, RZ, RZ, UR5 ;  /* 0x00000005ff087e24 */ /* 0x000fe2000f8e00ff */
[----:B------:R-:W-:Y:S01]  /*5a80*/  VOTEU.ALL UP0, P1 ;  /* 0x0000000000ff7886 */ /* 0x000fe20000800000 */
[----:B------:R-:W-:Y:S01]  /*5a90*/  UMOV UR19, UR43 ;  /* 0x0000002b00137c82 */ /* 0x000fe20008000000 */
[----:B------:R-:W-:Y:S01]  /*5aa0*/  UMOV UR20, UR36 ;  /* 0x0000002400147c82 */ /* 0x000fe20008000000 */
[----:B------:R-:W-:Y:S01]  /*5ab0*/  UMOV UR11, UR43 ;  /* 0x0000002b000b7c82 */ /* 0x000fe20008000000 */
[----:B------:R-:W-:Y:S01]  /*5ac0*/  UMOV UR12, UR36 ;  /* 0x00000024000c7c82 */ /* 0x000fe20008000000 */
[----:B------:R-:W-:Y:S01]  /*5ad0*/  UMOV UR9, UR17 ;  /* 0x0000001100097c82 */ /* 0x000fe20008000000 */
[----:B------:R-:W-:Y:S01]  /*5ae0*/  IMAD.U32 R9, RZ, RZ, UR4 ;  /* 0x00000004ff097e24 */ /* 0x000fe2000f8e00ff */
[----:B------:R-:W-:Y:S01]  /*5af0*/  @!P1 R2UR UR4, R8 ;  /* 0x00000000080492ca */ /* 0x000fe200000e0000 */
[----:B------:R-:W-:Y:S01]  /*5b00*/  UMOV UR36, UR29 ;  /* 0x0000001d00247c82 */ /* 0x000fe20008000000 */
[----:B------:R-:W-:Y:S02]  /*5b10*/  LOP3.LUT R13, R13, R0, RZ, 0x3c, !PT ;  /* 0x000000000d0d7212 */ /* 0x000fe400078e3cff */
[----:B------:R-:W-:Y:S02]  /*5b20*/  @!P1 R2UR UR5, R9 ;  /* 0x00000000090592ca */ /* 0x000fe400000e0000 */
[----:B------:R-:W-:Y:S11]  /*5b30*/  SEL R14, R14, RZ, P0 ;  /* 0x000000ff0e0e7207 */ /* 0x000ff60000000000 */
[----:B------:R2:W-:Y:S01]  /*5b40*/  @!UP0 UTMALDG.3D [UR16], [UR4], desc[UR6] ;  /* 0x00000610040085b4 */ /* 0x0005e20008011000 */
[----:B------:R-:W-:Y:S05]  /*5b50*/  VOTEU.ALL UP0, P1 ;  /* 0x0000000000ff7886 */ /* 0x000fea0000800000 */
[----:B------:R3:W-:Y:S01]  /*5b60*/  @!UP0 UTMALDG.3D [UR8], [UR4], desc[UR6] ;  /* 0x00000608040085b4 */ /* 0x0007e20008011000 */
[----:B------:R3:W-:Y:S01]  /*5b70*/  @!P1 SYNCS.ARRIVE.TRANS64.RED.A0TR RZ, [UR21+0xd8], R7 ;  /* 0x0000d807ffff99a7 */ /* 0x0007e20008300415 */
[----:B------:R-:W-:Y:S01]  /*5b80*/  SYNCS.ARRIVE.TRANS64.RED.A1T0 RZ, [UR37], RZ ;  /* 0x000000ffffff79a7 */ /* 0x000fe20008100425 */
[----:B--2---:R-:W-:Y:S01]  /*5b90*/  UIADD3 UR20, UPT, UPT, UR14, UR26, URZ ;  /* 0x0000001a0e147290 */ /* 0x004fe2000fffe0ff */
[----:B------:R-:W-:Y:S11]  /*5ba0*/  BRA.U UP1, `(.L_x_105) ;  /* 0xfffffff101047547 */ /* 0x000ff6000b83ffff */
[----:B------:R-:W-:-:S04]  /*5bb0*/  SHF.L.U32 R3, R15, 0x1f, RZ ;  /* 0x0000001f0f037819 */ /* 0x000fc800000006ff */
[----:B------:R-:W2:Y:S02]  /*5bc0*/  SYNCS.PHASECHK.TRANS64.TRYWAIT P0, [UR21+0xe0], R3 ;  /* 0x0000e003ff0075a7 */ /* 0x000ea40008001115 */
[----:B--2---:R-:W-:Y:S05]  /*5bd0*/  @!P0 BRA `(.L_x_106) ;  /* 0x0000004400fc8947 */ /* 0x004fea0003800000 */
.L_x_215:
[----:B------:R-:W4:Y:S02]  /*5be0*/  SYNCS.PHASECHK.TRANS64.TRYWAIT P0, [UR21+0xe8], R3 ;  /* 0x0000e803ff0075a7 */ /* 0x000f240008001115 */
[----:B----4-:R-:W-:Y:S05]  /*5bf0*/  @!P0 BRA `(.L_x_107) ;  /* 0x00000048000c8947 */ /* 0x010fea0003800000 */
.L_x_217:
[----:B------:R-:W4:Y:S02]  /*5c00*/  SYNCS.PHASECHK.TRANS64.TRYWAIT P0, [UR21+0xf0], R3 ;  /* 0x0000f003ff0075a7 */ /* 0x000f240008001115 */
[----:B----4-:R-:W-:Y:S05]  /*5c10*/  @!P0 BRA `(.L_x_108) ;  /* 0x00000048001c8947 */ /* 0x010fea0003800000 */
.L_x_219:
[----:B--2---:R-:W-:-:S07]  /*5c20*/  MOV R0, UR21 ;  /* 0x0000001500007c02 */ /* 0x004fce0008000f00 */
.L_x_109:
[----:B--2---:R-:W-:-:S04]  /*5c30*/  SHF.L.U32 R3, R15, 0x1f, RZ ;  /* 0x0000001f0f037819 */ /* 0x004fc800000006ff */
[----:B------:R2:W4:Y:S03]  /*5c40*/  SYNCS.PHASECHK.TRANS64.TRYWAIT P0, [R0+URZ+0xf8], R3 ;  /* 0x0000f803000075a7 */ /* 0x00052600080011ff */
[----:B----4-:R-:W-:Y:S05]  /*5c50*/  @!P0 NANOSLEEP.SYNCS 0x989680 ;  /* 0x009896800000895d */ /* 0x010fea0003900000 */
[----:B------:R-:W4:Y:S02]  /*5c60*/  @!P0 SYNCS.PHASECHK.TRANS64 P0, [R0+URZ+0xf8], R3 ;  /* 0x0000f803000085a7 */ /* 0x000f2400080010ff */
[----:B-1-34-:R-:W-:Y:S05]  /*5c70*/  @P0 EXIT ;  /* 0x000000000000094d */ /* 0x01afea0003800000 */
[----:B------:R-:W-:Y:S05]  /*5c80*/  BRA `(.L_x_109) ;  /* 0xfffffffc00e87947 */ /* 0x000fea000383ffff */
.L_x_94:
[----:B------:R-:W-:-:S06]  /*5c90*/  UISETP.GE.AND UP0, UPT, UR25, 0x4, UPT ;  /* 0x000000041900788c */ /* 0x000fcc000bf06270 */
[----:B------:R-:W-:-:S13]  /*5ca0*/  PLOP3.LUT P0, PT, PT, PT, UP0, 0x80, 0x8 ;  /* 0x000000000008781c */ /* 0x000fda0003f0f008 */
[----:B------:R-:W-:Y:S05]  /*5cb0*/  @!P0 EXIT ;  /* 0x000000000000894d */ /* 0x000fea0003800000 */
[----:B------:R-:W-:Y:S01]  /*5cc0*/  BAR.SYNC.DEFER_BLOCKING 0x6, 0xa0 ;  /* 0x0182800000007b1d */ /* 0x000fe20000010000 */
[C---:B------:R-:W-:Y:S01]  /*5cd0*/  IMAD.SHL.U32 R3, R70.reuse, 0x10, RZ ;  /* 0x0000001046037824 */ /* 0x040fe200078e00ff */
[C---:B------:R-:W-:Y:S01]  /*5ce0*/  SHF.L.U32 R2, R70.reuse, 0x1, RZ ;  /* 0x0000000146027819 */ /* 0x040fe200000006ff */
[C---:B------:R-:W-:Y:S01]  /*5cf0*/  IMAD.SHL.U32 R8, R57.reuse, 0x200, RZ ;  /* 0x0000020039087824 */ /* 0x040fe200078e00ff */
[C---:B------:R-:W-:Y:S01]  /*5d00*/  LOP3.LUT R71, R70.reuse, 0x60, RZ, 0xc0, !PT ;  /* 0x0000006046477812 */ /* 0x040fe200078ec0ff */
[----:B------:R-:W-:Y:S01]  /*5d10*/  IMAD.SHL.U32 R4, R57, 0x200000, RZ ;  /* 0x0020000039047824 */ /* 0x000fe200078e00ff */
[----:B------:R-:W-:Y:S02]  /*5d20*/  UMOV UR43, 0x400 ;  /* 0x00000400002b7882 */ /* 0x000fe40000000000 */
[----:B------:R-:W1:Y:S01]  /*5d30*/  LDC.64 R54, c[0x0][0x8b0] ;  /* 0x00022c00ff367b82 */ /* 0x000e620000000a00 */
[----:B------:R-:W-:Y:S01]  /*5d40*/  ULEA UR43, UR47, UR43, 0x18 ;  /* 0x0000002b2f2b7291 */ /* 0x000fe2000f8ec0ff */
[C---:B------:R-:W-:Y:S01]  /*5d50*/  LOP3.LUT R69, R3.reuse, 0x590, RZ, 0xc0, !PT ;  /* 0x0000059003457812 */ /* 0x040fe200078ec0ff */
[----:B------:R-:W2:Y:S01]  /*5d60*/  LDCU.64 UR6, c[0x0][0x890] ;  /* 0x00011200ff0677ac */ /* 0x000ea20008000a00 */
[----:B------:R-:W-:Y:S01]  /*5d70*/  LOP3.LUT R3, R3, 0x60, RZ, 0xc0, !PT ;  /* 0x0000006003037812 */ /* 0x000fe200078ec0ff */
[----:B------:R-:W-:Y:S01]  /*5d80*/  IMAD.U32 R23, R70, 0x10000, RZ ;  /* 0x0001000046177824 */ /* 0x000fe200078e00ff */
[----:B------:R-:W-:Y:S01]  /*5d90*/  LOP3.LUT R69, R69, 0x200, R8, 0xf8, !PT ;  /* 0x0000020045457812 */ /* 0x000fe200078ef808 */
[----:B------:R-:W-:Y:S01]  /*5da0*/  UIADD3 UR4, UPT, UPT, UR43, 0x200, URZ ;  /* 0x000002002b047890 */ /* 0x000fe2000fffe0ff */
[----:B------:R-:W3:Y:S01]  /*5db0*/  LDC.64 R52, c[0x0][0x8a8] ;  /* 0x00022a00ff347b82 */ /* 0x000ee20000000a00 */
[----:B------:R-:W-:Y:S01]  /*5dc0*/  LOP3.LUT R2, R3, 0xc, R2, 0xf8, !PT ;  /* 0x0000000c03027812 */ /* 0x000fe200078ef802 */
[----:B------:R-:W-:Y:S01]  /*5dd0*/  HFMA2 R22, -RZ, RZ, 0, 0 ;  /* 0x00000000ff167431 */ /* 0x000fe200000001ff */
[----:B------:R-:W-:Y:S01]  /*5de0*/  LOP3.LUT R4, R4, 0x200000, RZ, 0xc0, !PT ;  /* 0x0020000004047812 */ /* 0x000fe200078ec0ff */
[----:B------:R-:W-:Y:S01]  /*5df0*/  IMAD.MOV.U32 R66, RZ, RZ, 0x1 ;  /* 0x00000001ff427424 */ /* 0x000fe200078e00ff */
[----:B------:R-:W-:-:S02]  /*5e00*/  LOP3.LUT R69, R69, R2, RZ, 0xfc, !PT ;  /* 0x0000000245457212 */ /* 0x000fc400078efcff */
[----:B------:R-:W-:Y:S02]  /*5e10*/  CS2R R64, SRZ ;  /* 0x0000000000407805 */ /* 0x000fe4000001ff00 */
[----:B------:R-:W-:Y:S01]  /*5e20*/  MOV R60, UR4 ;  /* 0x00000004003c7c02 */ /* 0x000fe20008000f00 */
[----:B------:R-:W-:Y:S01]  /*5e30*/  IMAD.MOV.U32 R62, RZ, RZ, RZ ;  /* 0x000000ffff3e7224 */ /* 0x000fe200078e00ff */
[----:B------:R-:W4:Y:S01]  /*5e40*/  LDS R0, [UR43+0x1c0] ;  /* 0x0001c02bff007984 */ /* 0x000f220008000800 */
[----:B------:R-:W-:Y:S01]  /*5e50*/  LOP3.LUT R68, R70, 0x2, RZ, 0xc0, !PT ;  /* 0x0000000246447812 */ /* 0x000fe200078ec0ff */
[----:B------:R-:W1:Y:S01]  /*5e60*/  LDCU UR60, c[0x0][0x370] ;  /* 0x00006e00ff3c77ac */ /* 0x000e620008000800 */
[----:B------:R-:W-:Y:S01]  /*5e70*/  LOP3.LUT R23, R4, 0x400000, R23, 0xf8, !PT ;  /* 0x0040000004177812 */ /* 0x000fe200078ef817 */
[----:B------:R-:W-:Y:S01]  /*5e80*/  IMAD R69, R69, 0x4, R60 ;  /* 0x0000000445457824 */ /* 0x000fe200078e023c */
[----:B------:R-:W-:Y:S01]  /*5e90*/  LOP3.LUT R70, R70, 0x4, RZ, 0xc0, !PT ;  /* 0x0000000446467812 */ /* 0x000fe200078ec0ff */
[----:B--2---:R-:W-:Y:S01]  /*5ea0*/  IMAD.U32 R73, RZ, RZ, UR6 ;  /* 0x00000006ff497e24 */ /* 0x004fe2000f8e00ff */
[----:B------:R-:W2:Y:S01]  /*5eb0*/  LDCU UR42, c[0x0][0xb0c] ;  /* 0x00016180ff2a77ac */ /* 0x000ea20008000800 */
[----:B------:R-:W-:-:S02]  /*5ec0*/  IMAD.U32 R72, RZ, RZ, UR7 ;  /* 0x00000007ff487e24 */ /* 0x000fc4000f8e00ff */
[--C-:B------:R-:W-:Y:S01]  /*5ed0*/  IMAD R68, R68, -0x10, R69.reuse ;  /* 0xfffffff044447824 */ /* 0x100fe200078e0245 */
[----:B------:R-:W1:Y:S01]  /*5ee0*/  LDCU UR39, c[0x0][0xb30] ;  /* 0x00016600ff2777ac */ /* 0x000e620008000800 */
[----:B------:R-:W-:Y:S01]  /*5ef0*/  IMAD R67, R70, -0x10, R69 ;  /* 0xfffffff046437824 */ /* 0x000fe200078e0245 */
[----:B------:R-:W1:Y:S01]  /*5f00*/  LDCU.64 UR54, c[0x0][0x888] ;  /* 0x00011100ff3677ac */ /* 0x000e620008000a00 */
[----:B------:R-:W1:Y:S01]  /*5f10*/  LDCU.64 UR40, c[0x0][0xb28] ;  /* 0x00016500ff2877ac */ /* 0x000e620008000a00 */
[----:B------:R-:W1:Y:S01]  /*5f20*/  LDCU.128 UR56, c[0x0][0xb10] ;  /* 0x00016200ff3877ac */ /* 0x000e620008000c00 */
[----:B------:R-:W1:Y:S01]  /*5f30*/  LDCU UR53, c[0x0][0x374] ;  /* 0x00006e80ff3577ac */ /* 0x000e620008000800 */
[----:B------:R-:W-:Y:S01]  /*5f40*/  UMOV UR52, URZ ;  /* 0x000000ff00347c82 */ /* 0x000fe20008000000 */
[----:B------:R-:W-:Y:S01]  /*5f50*/  UMOV UR46, URZ ;  /* 0x000000ff002e7c82 */ /* 0x000fe20008000000 */
[----:B-1234-:R-:W-:-:S07]  /*5f60*/  IMAD.IADD R23, R0, 0x1, R23 ;  /* 0x0000000100177824 */ /* 0x01efce00078e0217 */
.L_x_153:
[----:B------:R-:W-:Y:S02]  /*5f70*/  LEA R3, R62, UR43, 0x3 ;  /* 0x0000002b3e037c11 */ /* 0x000fe4000f8e18ff */
[----:B------:R-:W-:Y:S02]  /*5f80*/  SHF.L.U32 R0, R64, 0x1f, RZ ;  /* 0x0000001f40007819 */ /* 0x000fe400000006ff */
[----:B-1----:R-:W-:Y:S02]  /*5f90*/  LEA R5, R62, UR43, 0x4 ;  /* 0x0000002b3e057c11 */ /* 0x002fe4000f8e20ff */
[----:B------:R-:W1:Y:S02]  /*5fa0*/  SYNCS.PHASECHK.TRANS64.TRYWAIT P0, [R3+URZ+0x110], R0 ;  /* 0x00011000030075a7 */ /* 0x000e6400080011ff */
[----:B-12---:R-:W-:Y:S05]  /*5fb0*/  @!P0 BRA `(.L_x_110) ;  /* 0x00000044004c8947 */ /* 0x006fea0003800000 */
.L_x_220:
        /* <DEDUP_REMOVED lines=11> */
[----:B------:R-:W-:Y:S01]  /*6070*/  PLOP3.LUT P0, PT, PT, PT, UP1, 0x80, 0x8 ;  /* 0x000000000008781c */ /* 0x000fe20003f0f018 */
[----:B------:R-:W-:Y:S11]  /*6080*/  UP2UR UR62, UPR, URZ, 0x2 ;  /* 0x00000002ff3e7883 */ /* 0x000ff60008000000 */
[----:B------:R-:W-:Y:S01]  /*6090*/  @!UPT UIADD3 URZ, UPT, UPT, URZ, URZ, URZ ;  /* 0x000000fffffff290 */ /* 0x000fe2000fffe0ff */
[----:B-1----:R-:W-:Y:S02]  /*60a0*/  @P0 SHF.R.U32.HI R0, RZ, 0x10, R5 ;  /* 0x00000010ff000819 */ /* 0x002fe40000011605 */
        /* <DEDUP_REMOVED lines=12> */
[----:B------:R-:W2:Y:S01]  /*6170*/  LDCU UR12, c[0x0][0xb20] ;  /* 0x00016400ff0c77ac */ /* 0x000ea20008000800 */
[----:B------:R-:W-:Y:S02]  /*6180*/  UIMAD.WIDE.U32 UR4, UR53, UR59, URZ ;  /* 0x0000003b350472a5 */ /* 0x000fe4000f8e00ff */
[----:B------:R-:W-:Y:S02]  /*6190*/  UIMAD.WIDE.U32 UR6, UR60, UR56, URZ ;  /* 0x000000383c0672a5 */ /* 0x000fe4000f8e00ff */
[----:B------:R-:W-:Y:S02]  /*61a0*/  UISETP.NE.AND UP0, UPT, UR58, 0x1, UPT ;  /* 0x000000013a00788c */ /* 0x000fe4000bf05270 */
[----:B------:R-:W-:Y:S02]  /*61b0*/  UIMAD.WIDE.U32 UR8, UR37, UR59, URZ ;  /* 0x0000003b250872a5 */ /* 0x000fe4000f8e00ff */
[----:B------:R-:W-:Y:S02]  /*61c0*/  UIMAD.WIDE.U32 UR10, UR38, UR56, URZ ;  /* 0x00000038260a72a5 */ /* 0x000fe4000f8e00ff */
[----:B------:R-:W-:Y:S02]  /*61d0*/  UISETP.NE.AND UP1, UPT, UR42, 0x1, UPT ;  /* 0x000000012a00788c */ /* 0x000fe4000bf25270 */
[----:B------:R-:W-:Y:S01]  /*61e0*/  UISETP.NE.AND UP2, UPT, UR45, 0x1, UPT ;  /* 0x000000012d00788c */ /* 0x000fe2000bf45270 */
[----:B------:R-:W-:Y:S02]  /*61f0*/  UMOV UR4, UR5 ;  /* 0x0000000500047c82 */ /* 0x000fe40008000000 */
[----:B--2---:R-:W-:Y:S03]  /*6200*/  USHF.R.U32.HI UR5, URZ, UR12, UR4 ;  /* 0x0000000cff057299 */ /* 0x004fe60008011604 */
[----:B------:R-:W-:Y:S02]  /*6210*/  UMOV UR4, UR7 ;  /* 0x0000000700047c82 */ /* 0x000fe40008000000 */
[----:B------:R-:W-:Y:S02]  /*6220*/  USHF.R.U32.HI UR7, URZ, UR57, UR4 ;  /* 0x00000039ff077299 */ /* 0x000fe40008011604 */
[----:B------:R-:W-:Y:S02]  /*6230*/  USEL UR4, UR53, UR5, !UP0 ;  /* 0x0000000535047287 */ /* 0x000fe4000c000000 */
[----:B------:R-:W-:Y:S01]  /*6240*/  USEL UR7, UR60, UR7, !UP1 ;  /* 0x000000073c077287 */ /* 0x000fe2000c800000 */
[----:B------:R-:W-:Y:S01]  /*6250*/  UMOV UR5, UR9 ;  /* 0x0000000900057c82 */ /* 0x000fe20008000000 */
[----:B------:R-:W-:Y:S02]  /*6260*/  UIMAD.WIDE.U32 UR8, UR4, UR40, URZ ;  /* 0x00000028040872a5 */ /* 0x000fe4000f8e00ff */
[----:B------:R-:W-:Y:S03]  /*6270*/  USHF.R.U32.HI UR6, URZ, UR12, UR5 ;  /* 0x0000000cff067299 */ /* 0x000fe60008011605 */
[----:B------:R-:W-:Y:S01]  /*6280*/  UMOV UR5, UR11 ;  /* 0x0000000b00057c82 */ /* 0x000fe20008000000 */
[----:B------:R-:W-:Y:S02]  /*6290*/  UIMAD.WIDE.U32 UR10, UR7, UR40, URZ ;  /* 0x00000028070a72a5 */ /* 0x000fe4000f8e00ff */
[----:B------:R-:W-:Y:S02]  /*62a0*/  USHF.R.U32.HI UR12, URZ, UR57, UR5 ;  /* 0x00000039ff0c7299 */ /* 0x000fe40008011605 */
[----:B------:R-:W-:Y:S01]  /*62b0*/  USEL UR6, UR37, UR6, !UP0 ;  /* 0x0000000625067287 */ /* 0x000fe2000c000000 */
[----:B------:R-:W-:Y:S02]  /*62c0*/  UMOV UR5, UR9 ;  /* 0x0000000900057c82 */ /* 0x000fe40008000000 */
[----:B------:R-:W-:Y:S01]  /*62d0*/  UMOV UR10, UR11 ;  /* 0x0000000b000a7c82 */ /* 0x000fe20008000000 */
[----:B------:R-:W-:Y:S02]  /*62e0*/  @UP2 USHF.R.U32.HI UR4, URZ, UR41, UR5 ;  /* 0x00000029ff042299 */ /* 0x000fe40008011605 */
[----:B------:R-:W-:Y:S02]  /*62f0*/  @UP2 USHF.R.U32.HI UR7, URZ, UR41, UR10 ;  /* 0x00000029ff072299 */ /* 0x000fe4000801160a */
[----:B------:R-:W-:Y:S02]  /*6300*/  UIMAD UR4, UR45, UR4, URZ ;  /* 0x000000042d0472a4 */ /* 0x000fe4000f8e02ff */
        /* <DEDUP_REMOVED lines=8> */
[----:B------:R-:W-:Y:S02]  /*6390*/  USEL UR11, UR6, UR4, !UP2 ;  /* 0x00000004060b7287 */ /* 0x000fe4000d000000 */
[----:B------:R-:W-:Y:S02]  /*63a0*/  UIADD3 UR8, UPT, UPT, -UR5, URZ, URZ ;  /* 0x000000ff05087290 */ /* 0x000fe4000fffe1ff */
[----:B------:R-:W-:Y:S01]  /*63b0*/  UIADD3 UR10, UPT, UPT, -UR11, URZ, URZ ;  /* 0x000000ff0b0a7290 */ /* 0x000fe2000fffe1ff */
[----:B------:R-:W-:Y:S01]  /*63c0*/  @!UP0 UMOV UR4, UR9 ;  /* 0x0000000900048c82 */ /* 0x000fe20008000000 */
[----:B------:R-:W-:Y:S02]  /*63d0*/  UIADD3 UR9, UPT, UPT, -UR6, URZ, URZ ;  /* 0x000000ff06097290 */ /* 0x000fe4000fffe1ff */
[----:B------:R-:W-:Y:S02]  /*63e0*/  @!UP0 USHF.R.U32.HI UR4, URZ, UR41, UR4 ;  /* 0x00000029ff048299 */ /* 0x000fe40008011604 */
[----:B------:R-:W-:Y:S02]  /*63f0*/  UIMAD UR10, UR45, UR10, UR6 ;  /* 0x0000000a2d0a72a4 */ /* 0x000fe4000f8e0206 */
[----:B------:R-:W-:Y:S04]  /*6400*/  @!UP0 USEL UR4, UR5, UR4, !UP2 ;  /* 0x0000000405048287 */ /* 0x000fe8000d000000 */
[----:B------:R-:W-:Y:S02]  /*6410*/  @!UP0 UIMAD UR10, UR7, UR10, UR4 ;  /* 0x0000000a070a82a4 */ /* 0x000fe4000f8e0204 */
[----:B------:R-:W-:Y:S02]  /*6420*/  @!UP0 UIADD3 UR11, UPT, UPT, UR11, -UR4, URZ ;  /* 0x800000040b0b8290 */ /* 0x000fe4000fffe0ff */
[----:B------:R-:W-:Y:S02]  /*6430*/  UIMAD UR7, UR42, UR8, UR38 ;  /* 0x000000082a0772a4 */ /* 0x000fe4000f8e0226 */
[----:B------:R-:W-:Y:S02]  /*6440*/  @!UP0 UIMAD UR6, UR11, UR45, UR5 ;  /* 0x0000002d0b0682a4 */ /* 0x000fe4000f8e0205 */
[----:B------:R-:W-:Y:S01]  /*6450*/  UIMAD UR4, UR58, UR9, UR37 ;  /* 0x000000093a0472a4 */ /* 0x000fe2000f8e0225 */
[----:B------:R-:W-:Y:S02]  /*6460*/  @!UP0 UMOV UR5, UR10 ;  /* 0x0000000a00058c82 */ /* 0x000fe40008000000 */
[----:B------:R-:W-:Y:S02]  /*6470*/  UIMAD UR38, UR5, UR42, UR7 ;  /* 0x0000002a052672a4 */ /* 0x000fe4000f8e0207 */
[----:B------:R-:W-:Y:S11]  /*6480*/  UIMAD UR37, UR6, UR58, UR4 ;  /* 0x0000003a062572a4 */ /* 0x000ff6000f8e0204 */
[----:B------:R-:W-:Y:S01]  /*6490*/  @!UPT UIADD3 URZ, UPT, UPT, URZ, URZ, URZ ;  /* 0x000000fffffff290 */ /* 0x000fe2000fffe0ff */
.L_x_111:
[----:B------:R-:W-:Y:S01]  /*64a0*/  UISETP.NE.AND UP0, UPT, UR39, 0x1, UPT ;  /* 0x000000012700788c */ /* 0x000fe2000bf05270 */
[----:B------:R-:W-:Y:S01]  /*64b0*/  LOP3.LUT P0, RZ, R60, 0x1b0, RZ, 0xc0, !PT ;  /* 0x000001b03cff7812 */ /* 0x000fe2000780c0ff */
[----:B------:R-:W-:Y:S01]  /*64c0*/  USHF.L.U32 UR50, UR20, 0x6, URZ ;  /* 0x0000000614327899 */ /* 0x000fe200080006ff */
[----:B------:R-:W-:Y:S01]  /*64d0*/  BSSY.RECONVERGENT B6, `(.L_x_112) ;  /* 0x0000034000067945 */ /* 0x000fe20003800200 */
[----:B------:R-:W-:Y:S01]  /*64e0*/  USHF.L.U32 UR49, UR24, 0x7, URZ ;  /* 0x0000000718317899 */ /* 0x000fe200080006ff */
[----:B------:R-:W-:Y:S06]  /*64f0*/  IADD3 R62, PT, PT, R62, 0x1, RZ ;  /* 0x000000013e3e7810 */ /* 0x000fec0007ffe0ff */
[----:B------:R-:W2:Y:S01]  /*6500*/  @!UP0 LDCU.128 UR12, c[0x0][0xb10] ;  /* 0x00016200ff0c87ac */ /* 0x000ea20008000c00 */
[----:B------:R-:W3:Y:S01]  /*6510*/  @!UP0 LDCU UR5, c[0x0][0xb0c] ;  /* 0x00016180ff0587ac */ /* 0x000ee20008000800 */
[----:B------:R-:W4:Y:S01]  /*6520*/  @!UP0 LDCU UR10, c[0x0][0xb20] ;  /* 0x00016400ff0a87ac */ /* 0x000f220008000800 */
[----:B--2---:R-:W-:Y:S02]  /*6530*/  UIMAD.WIDE.U32 UR8, UR38, UR12, URZ ;  /* 0x0000000c260872a5 */ /* 0x004fe4000f8e00ff */
[----:B------:R-:W-:Y:S02]  /*6540*/  UIMAD.WIDE.U32 UR6, UR37, UR15, URZ ;  /* 0x0000000f250672a5 */ /* 0x000fe4000f8e00ff */
[----:B------:R-:W-:Y:S03]  /*6550*/  @!UP0 UISETP.NE.AND UP1, UPT, UR14, 0x1, UPT ;  /* 0x000000010e00888c */ /* 0x000fe6000bf25270 */
[----:B------:R-:W-:Y:S01]  /*6560*/  @!UP0 UMOV UR4, UR9 ;  /* 0x0000000900048c82 */ /* 0x000fe20008000000 */
[----:B---3--:R-:W-:Y:S02]  /*6570*/  @!UP0 UISETP.NE.AND UP2, UPT, UR5, 0x1, UPT ;  /* 0x000000010500888c */ /* 0x008fe4000bf45270 */
[----:B------:R-:W-:Y:S01]  /*6580*/  @!UP0 USHF.R.U32.HI UR4, URZ, UR13, UR4 ;  /* 0x0000000dff048299 */ /* 0x000fe20008011604 */
[----:B------:R-:W-:Y:S02]  /*6590*/  @!UP0 UMOV UR6, UR7 ;  /* 0x0000000700068c82 */ /* 0x000fe40008000000 */
[----:B----4-:R-:W-:Y:S02]  /*65a0*/  @!UP0 USHF.R.U32.HI UR6, URZ, UR10, UR6 ;  /* 0x0000000aff068299 */ /* 0x010fe40008011606 */
[----:B------:R-:W-:Y:S02]  /*65b0*/  @!UP0 USEL UR7, UR38, UR4, !UP2 ;  /* 0x0000000426078287 */ /* 0x000fe4000d000000 */
[----:B------:R-:W-:Y:S04]  /*65c0*/  @!UP0 USEL UR6, UR37, UR6, !UP1 ;  /* 0x0000000625068287 */ /* 0x000fe8000c800000 */
[----:B------:R-:W-:Y:S02]  /*65d0*/  @!UP0 UIADD3 UR4, UPT, UPT, -UR7, UR6, URZ ;  /* 0x0000000607048290 */ /* 0x000fe4000fffe1ff */
[----:B------:R-:W-:Y:S02]  /*65e0*/  @!UP0 UIADD3 UR6, UPT, UPT, UR7, -UR6, URZ ;  /* 0x8000000607068290 */ /* 0x000fe4000fffe0ff */
[----:B------:R-:W-:Y:S02]  /*65f0*/  @!UP0 UIMAD UR38, UR4, UR5, UR38 ;  /* 0x00000005042682a4 */ /* 0x000fe4000f8e0226 */
[----:B------:R-:W-:Y:S01]  /*6600*/  @!UP0 UIMAD UR37, UR6, UR14, UR37 ;  /* 0x0000000e062582a4 */ /* 0x000fe2000f8e0225 */
[----:B------:R-:W-:Y:S11]  /*6610*/  @!P0 BRA `(.L_x_113) ;  /* 0x00000000007c8947 */ /* 0x000ff60003800000 */
[----:B------:R-:W2:Y:S01]  /*6620*/  LDCU.64 UR8, c[0x4][0x80] ;  /* 0x01001000ff0877ac */ /* 0x000ea20008000a00 */
[----:B------:R-:W-:Y:S01]  /*6630*/  MOV R2, 0x0 ;  /* 0x0000000000027802 */ /* 0x000fe20000000f00 */
[----:B------:R-:W-:Y:S02]  /*6640*/  HFMA2 R12, -RZ, RZ, 0, 5.9604644775390625e-08 ;  /* 0x00000001ff0c7431 */ /* 0x000fe400000001ff */
[----:B------:R-:W-:Y:S01]  /*6650*/  IMAD.MOV.U32 R8, RZ, RZ, 0x70 ;  /* 0x00000070ff087424 */ /* 0x000fe200078e00ff */
[----:B------:R3:W4:Y:S01]  /*6660*/  LDC.64 R14, c[0x4][R2] ;  /* 0x01000000020e7b82 */ /* 0x0007220000000a00 */
[----:B------:R-:W1:Y:S01]  /*6670*/  LDCU.64 UR6, c[0x4][0x88] ;  /* 0x01001100ff0677ac */ /* 0x000e620008000a00 */
[----:B------:R-:W-:Y:S01]  /*6680*/  IMAD.MOV.U32 R13, RZ, RZ, RZ ;  /* 0x000000ffff0d7224 */ /* 0x000fe200078e00ff */
[----:B------:R-:W1:Y:S01]  /*6690*/  LDCU.64 UR4, c[0x4][0x8] ;  /* 0x01000100ff0477ac */ /* 0x000e620008000a00 */
[----:B--2---:R-:W-:Y:S01]  /*66a0*/  MOV R5, UR9 ;  /* 0x0000000900057c02 */ /* 0x004fe20008000f00 */
[----:B------:R-:W-:Y:S01]  /*66b0*/  IMAD.U32 R4, RZ, RZ, UR8 ;  /* 0x00000008ff047e24 */ /* 0x000fe2000f8e00ff */
[----:B-1----:R-:W-:Y:S01]  /*66c0*/  MOV R7, UR7 ;  /* 0x0000000700077c02 */ /* 0x002fe20008000f00 */
[----:B------:R-:W-:Y:S01]  /*66d0*/  IMAD.U32 R6, RZ, RZ, UR6 ;  /* 0x00000006ff067e24 */ /* 0x000fe2000f8e00ff */
[----:B------:R-:W-:Y:S01]  /*66e0*/  MOV R11, UR5 ;  /* 0x00000005000b7c02 */ /* 0x000fe20008000f00 */
[----:B------:R-:W-:Y:S02]  /*66f0*/  IMAD.U32 R10, RZ, RZ, UR4 ;  /* 0x00000004ff0a7e24 */ /* 0x000fe4000f8e00ff */
[----:B------:R-:W-:Y:S07]  /*6700*/  LEPC R20, `(.L_x_114) ;  /* 0x000000001014794e */ /* 0x000fee0000000000 */
[----:B---345:R-:W-:Y:S05]  /*6710*/  CALL.ABS.NOINC R14 ;  /* 0x000000000e007343 */ /* 0x038fea0003c00000 */
.L_x_114:
[----:B------:R-:W1:Y:S01]  /*6720*/  LDCU.64 UR8, c[0x4][0x80] ;  /* 0x01001000ff0877ac */ /* 0x000e620008000a00 */
[----:B------:R-:W2:Y:S01]  /*6730*/  LDC.64 R2, c[0x4][R2] ;  /* 0x0100000002027b82 */ /* 0x000ea20000000a00 */
[----:B------:R-:W-:Y:S02]  /*6740*/  HFMA2 R12, -RZ, RZ, 0, 5.9604644775390625e-08 ;  /* 0x00000001ff0c7431 */ /* 0x000fe400000001ff */
[----:B------:R-:W-:Y:S02]  /*6750*/  IMAD.MOV.U32 R8, RZ, RZ, 0x70 ;  /* 0x00000070ff087424 */ /* 0x000fe400078e00ff */
[----:B------:R-:W-:Y:S01]  /*6760*/  IMAD.MOV.U32 R13, RZ, RZ, RZ ;  /* 0x000000ffff0d7224 */ /* 0x000fe200078e00ff */
[----:B------:R-:W3:Y:S01]  /*6770*/  LDCU.64 UR6, c[0x4][0x88] ;  /* 0x01001100ff0677ac */ /* 0x000ee20008000a00 */
[----:B------:R-:W4:Y:S01]  /*6780*/  LDCU.64 UR4, c[0x4][0x8] ;  /* 0x01000100ff0477ac */ /* 0x000f220008000a00 */
[----:B-1----:R-:W-:Y:S02]  /*6790*/  MOV R4, UR8 ;  /* 0x0000000800047c02 */ /* 0x002fe40008000f00 */
[----:B------:R-:W-:Y:S02]  /*67a0*/  MOV R5, UR9 ;  /* 0x0000000900057c02 */ /* 0x000fe40008000f00 */
[----:B---3--:R-:W-:Y:S01]  /*67b0*/  MOV R7, UR7 ;  /* 0x0000000700077c02 */ /* 0x008fe20008000f00 */
[----:B------:R-:W-:Y:S01]  /*67c0*/  IMAD.U32 R6, RZ, RZ, UR6 ;  /* 0x00000006ff067e24 */ /* 0x000fe2000f8e00ff */
[----:B----4-:R-:W-:Y:S01]  /*67d0*/  MOV R11, UR5 ;  /* 0x00000005000b7c02 */ /* 0x010fe20008000f00 */
[----:B------:R-:W-:Y:S02]  /*67e0*/  IMAD.U32 R10, RZ, RZ, UR4 ;  /* 0x00000004ff0a7e24 */ /* 0x000fe4000f8e00ff */
[----:B------:R-:W-:Y:S07]  /*67f0*/  LEPC R20, `(.L_x_113) ;  /* 0x000000001014794e */ /* 0x000fee0000000000 */
[----:B--2---:R-:W-:Y:S05]  /*6800*/  CALL.ABS.NOINC R2 ;  /* 0x0000000002007343 */ /* 0x004fea0003c00000 */
.L_x_113:
[----:B------:R-:W-:Y:S05]  /*6810*/  BSYNC.RECONVERGENT B6 ;  /* 0x0000000000067941 */ /* 0x000fea0003800200 */
.L_x_112:
[----:B------:R-:W-:Y:S02]  /*6820*/  R2UR UR6, R59 ;  /* 0x000000003b0672ca */ /* 0x000fe400000e0000 */
[----:B------:R-:W-:Y:S02]  /*6830*/  R2UR UR5, R73 ;  /* 0x00000000490572ca */ /* 0x000fe400000e0000 */
[----:B------:R-:W-:Y:S02]  /*6840*/  R2UR UR4, R72 ;  /* 0x00000000480472ca */ /* 0x000fe400000e0000 */
[----:B------:R-:W-:Y:S02]  /*6850*/  ISETP.NE.U32.AND P4, PT, R54, RZ, PT ;  /* 0x000000ff3600720c */ /* 0x000fe40003f85070 */
[----:B------:R-:W-:Y:S02]  /*6860*/  ISETP.NE.U32.AND P2, PT, RZ, UR54, PT ;  /* 0x00000036ff007c0c */ /* 0x000fe4000bf45070 */
[----:B------:R-:W-:Y:S02]  /*6870*/  ISETP.NE.AND.EX P4, PT, R55, RZ, PT, P4 ;  /* 0x000000ff3700720c */ /* 0x000fe40003f85340 */
[----:B------:R-:W-:Y:S01]  /*6880*/  ISETP.NE.AND.EX P2, PT, RZ, UR55, PT, P2 ;  /* 0x00000037ff007c0c */ /* 0x000fe2000bf45320 */
[----:B------:R-:W-:Y:S02]  /*6890*/  UISETP.NE.AND UP2, UPT, UR6, URZ, UPT ;  /* 0x000000ff0600728c */ /* 0x000fe4000bf45270 */
[----:B------:R-:W-:Y:S04]  /*68a0*/  UISETP.NE.U32.AND UP0, UPT, UR5, URZ, UPT ;  /* 0x000000ff0500728c */ /* 0x000fe8000bf05070 */
[----:B------:R-:W-:Y:S01]  /*68b0*/  UISETP.NE.AND.EX UP1, UPT, UR4, URZ, UPT, UP0 ;  /* 0x000000ff0400728c */ /* 0x000fe2000bf25300 */
[----:B------:R-:W-:Y:S01]  /*68c0*/  PLOP3.LUT P1, PT, PT, PT, UP2, 0x80, 0x8 ;  /* 0x000000000008781c */ /* 0x000fe20003f2f028 */
[----:B------:R-:W-:Y:S03]  /*68d0*/  UPLOP3.LUT UP0, UPT, UPT, UPT, UPT, 0x40, 0x4 ;  /* 0x000000000004789c */ /* 0x000fe60003f0e870 */
[----:B------:R-:W-:Y:S06]  /*68e0*/  @UP2 UPLOP3.LUT UP0, UPT, UPT, UPT, UP1, 0x80, 0x8 ;  /* 0x000000000008289c */ /* 0x000fec0003f0f010 */
[----:B------:R-:W-:Y:S01]  /*68f0*/  PLOP3.LUT P0, PT, PT, PT, UP0, 0x80, 0x8 ;  /* 0x000000000008781c */ /* 0x000fe20003f0f008 */
[----:B------:R-:W-:Y:S01]  /*6900*/  @!UPT UIADD3 URZ, UPT, UPT, URZ, URZ, URZ ;  /* 0x000000fffffff290 */ /* 0x000fe2000fffe0ff */
[----:B------:R-:W-:Y:S11]  /*6910*/  BRA.U !UP1, `(.L_x_115) ;  /* 0x0000000109407547 */ /* 0x000ff6000b800000 */
[----:B------:R-:W-:Y:S01]  /*6920*/  UISETP.NE.U32.AND UP0, UPT, UR54, URZ, UPT ;  /* 0x000000ff3600728c */ /* 0x000fe2000bf05070 */
[----:B------:R-:W-:Y:S01]  /*6930*/  R2UR UR6, R73 ;  /* 0x00000000490672ca */ /* 0x000fe200000e0000 */
[----:B------:R-:W2:Y:S01]  /*6940*/  LDCU.64 UR8, c[0x0][0x358] ;  /* 0x00006b00ff0877ac */ /* 0x000ea20008000a00 */
[----:B------:R-:W-:Y:S02]  /*6950*/  HFMA2 R56, -RZ, RZ, 0, 5.9604644775390625e-08 ;  /* 0x00000001ff387431 */ /* 0x000fe400000001ff */
[----:B-1----:R-:W-:Y:S01]  /*6960*/  IMAD.MOV.U32 R0, RZ, RZ, 0x1 ;  /* 0x00000001ff007424 */ /* 0x002fe200078e00ff */
[----:B------:R-:W-:Y:S06]  /*6970*/  UISETP.NE.AND.EX UP0, UPT, UR55, URZ, UPT, UP0 ;  /* 0x000000ff3700728c */ /* 0x000fec000bf05300 */
[----:B------:R-:W-:Y:S05]  /*6980*/  PLOP3.LUT P3, PT, PT, PT, UP0, 0x80, 0x8 ;  /* 0x000000000008781c */ /* 0x000fea0003f6f008 */
[----:B------:R-:W1:Y:S01]  /*6990*/  @UP0 LDCU.64 UR4, c[0x0][0x888] ;  /* 0x00011100ff0407ac */ /* 0x000e620008000a00 */
[----:B------:R-:W-:Y:S07]  /*69a0*/  @UP0 UIMAD UR6, UR36, UR6, URZ ;  /* 0x00000006240602a4 */ /* 0x000fee000f8e02ff */
[----:B------:R-:W-:Y:S01]  /*69b0*/  @!P3 PRMT R56, R0, 0x7610, R56 ;  /* 0x000076100038b816 */ /* 0x000fe20000000038 */
[----:B-1----:R-:W-:Y:S06]  /*69c0*/  @UP0 UIMAD.WIDE UR4, UR6, 0x4, UR4 ;  /* 0x00000004060408a5 */ /* 0x002fec000f8e0204 */
[----:B------:R-:W-:Y:S02]  /*69d0*/  IMAD.U32 R2, RZ, RZ, UR4 ;  /* 0x00000004ff027e24 */ /* 0x000fe4000f8e00ff */
[----:B------:R-:W-:Y:S03]  /*69e0*/  IMAD.U32 R3, RZ, RZ, UR5 ;  /* 0x00000005ff037e24 */ /* 0x000fe6000f8e00ff */
[----:B------:R-:W1:Y:S02]  /*69f0*/  @!UP0 LDCU UR4, c[0x0][0x880] ;  /* 0x00011000ff0487ac */ /* 0x000e640008000800 */
[----:B--2--5:R2:W5:Y:S02]  /*6a00*/  @P3 LDG.E R27, desc[UR8][R2.64] ;  /* 0x00000008021b3981 */ /* 0x024564000c1e1900 */
[----:B-12---:R-:W-:Y:S02]  /*6a10*/  @!P3 MOV R27, UR4 ;  /* 0x00000004001bbc02 */ /* 0x006fe40008000f00 */
.L_x_115:
[----:B------:R-:W-:Y:S05]  /*6a20*/  @!P4 BRA `(.L_x_116) ;  /* 0x000000000024c947 */ /* 0x000fea0003800000 */
[----:B------:R-:W-:Y:S01]  /*6a30*/  ISETP.NE.U32.AND P3, PT, R52, RZ, PT ;  /* 0x000000ff3400720c */ /* 0x000fe20003f65070 */
[----:B------:R-:W2:Y:S03]  /*6a40*/  LDCU.64 UR4, c[0x0][0x358] ;  /* 0x00006b00ff0477ac */ /* 0x000ea60008000a00 */
[----:B------:R-:W-:Y:S11]  /*6a50*/  ISETP.NE.AND.EX P3, PT, R53, RZ, PT, P3 ;  /* 0x000000ff3500720c */ /* 0x000ff60003f65330 */
[----:B------:R-:W-:Y:S02]  /*6a60*/  @!UPT UIADD3 URZ, UPT, UPT, URZ, URZ, URZ ;  /* 0x000000fffffff290 */ /* 0x000fe4000fffe0ff */
[----:B------:R-:W3:Y:S01]  /*6a70*/  @P3 LDC.64 R2, c[0x0][0x8a8] ;  /* 0x00022a00ff023b82 */ /* 0x000ee20000000a00 */
[----:B-1----:R-:W-:Y:S04]  /*6a80*/  @P3 IMAD R0, R54, UR36, RZ ;  /* 0x0000002436003c24 */ /* 0x002fe8000f8e02ff */
[----:B---3--:R-:W-:Y:S05]  /*6a90*/  @P3 IMAD.WIDE R2, R0, 0x4, R2 ;  /* 0x0000000400023825 */ /* 0x008fea00078e0202 */
[----:B--2--5:R2:W5:Y:S02]  /*6aa0*/  @P3 LDG.E R24, desc[UR4][R2.64] ;  /* 0x0000000402183981 */ /* 0x024564000c1e1900 */
[----:B--2---:R-:W3:Y:S02]  /*6ab0*/  @!P3 LDC R24, c[0x0][0x8a0] ;  /* 0x00022800ff18bb82 */ /* 0x004ee40000000800 */
.L_x_116:
[----:B-----5:R-:W-:Y:S01]  /*6ac0*/  FSETP.NEU.AND P3, PT, R27, RZ, PT ;  /* 0x000000ff1b00720b */ /* 0x020fe20003f6d000 */
[----:B------:R-:W-:Y:S01]  /*6ad0*/  BSSY B1, `(.L_x_117) ;  /* 0x0000039000017945 */ /* 0x000fe20003800000 */
[----:B------:R-:W-:Y:S01]  /*6ae0*/  SEL R3, RZ, 0xffffffff, P2 ;  /* 0xffffffffff037807 */ /* 0x000fe20001000000 */
[----:B------:R-:W-:Y:S01]  /*6af0*/  IMAD.MOV.U32 R35, RZ, RZ, 0x1 ;  /* 0x00000001ff237424 */ /* 0x000fe200078e00ff */
[----:B------:R-:W-:Y:S01]  /*6b00*/  @P1 LOP3.LUT P2, RZ, R56, 0xff, RZ, 0xc0, !PT ;  /* 0x000000ff38ff1812 */ /* 0x000fe2000784c0ff */
[----:B------:R-:W-:Y:S01]  /*6b10*/  IMAD R25, R22, 0x40, R23 ;  /* 0x0000004016197824 */ /* 0x000fe200078e0217 */
[----:B------:R-:W-:Y:S01]  /*6b20*/  @P1 SEL R2, RZ, 0xffffffff, P3 ;  /* 0xffffffffff021807 */ /* 0x000fe20001800000 */
[----:B------:R-:W-:Y:S01]  /*6b30*/  IMAD R63, R70, -0x10, R68 ;  /* 0xfffffff0463f7824 */ /* 0x000fe200078e0244 */
[----:B------:R-:W-:Y:S01]  /*6b40*/  LOP3.LUT R66, R66, 0x1, RZ, 0x3c, !PT ;  /* 0x0000000142427812 */ /* 0x000fe200078e3cff */
[----:B------:R-:W-:Y:S01]  /*6b50*/  IMAD.MOV.U32 R34, RZ, RZ, RZ ;  /* 0x000000ffff227224 */ /* 0x000fe200078e00ff */
[----:B------:R-:W-:Y:S02]  /*6b60*/  @P0 SEL R2, R3, R2, !P2 ;  /* 0x0000000203020207 */ /* 0x000fe40005000000 */
[----:B------:R-:W-:Y:S02]  /*6b70*/  CS2R R38, SRZ ;  /* 0x0000000000267805 */ /* 0x000fe4000001ff00 */
[----:B------:R-:W-:Y:S02]  /*6b80*/  LEA R75, R22, UR43, 0x3 ;  /* 0x0000002b164b7c11 */ /* 0x000fe4000f8e18ff */
[----:B------:R-:W-:Y:S02]  /*6b90*/  CS2R R36, SRZ ;  /* 0x0000000000247805 */ /* 0x000fe4000001ff00 */
[----:B------:R-:W-:Y:S02]  /*6ba0*/  @P1 LOP3.LUT R2, R2, 0x1, RZ, 0xc0, !PT ;  /* 0x0000000102021812 */ /* 0x000fe400078ec0ff */
[----:B------:R-:W-:Y:S02]  /*6bb0*/  CS2R R42, SRZ ;  /* 0x00000000002a7805 */ /* 0x000fe4000001ff00 */
[----:B-1----:R-:W-:Y:S02]  /*6bc0*/  SHF.L.U32 R0, R65, 0x1f, RZ ;  /* 0x0000001f41007819 */ /* 0x002fe400000006ff */
[----:B------:R-:W-:Y:S02]  /*6bd0*/  CS2R R40, SRZ ;  /* 0x0000000000287805 */ /* 0x000fe4000001ff00 */
[----:B------:R-:W-:Y:S02]  /*6be0*/  ISETP.NE.U32.OR P5, PT, R2, 0x1, !P1 ;  /* 0x000000010200780c */ /* 0x000fe40004fa5470 */
[----:B------:R-:W-:Y:S02]  /*6bf0*/  CS2R R46, SRZ ;  /* 0x00000000002e7805 */ /* 0x000fe4000001ff00 */
[----:B------:R-:W-:Y:S02]  /*6c00*/  PLOP3.LUT P2, PT, PT, PT, UP1, 0x80, 0x8 ;  /* 0x000000000008781c */ /* 0x000fe40003f4f018 */
[----:B------:R-:W-:Y:S02]  /*6c10*/  CS2R R44, SRZ ;  /* 0x00000000002c7805 */ /* 0x000fe4000001ff00 */
[----:B------:R-:W-:Y:S02]  /*6c20*/  LOP3.LUT P4, R61, R56, 0xff, RZ, 0xc0, !PT ;  /* 0x000000ff383d7812 */ /* 0x000fe4000788c0ff */
[----:B------:R-:W-:Y:S02]  /*6c30*/  CS2R R50, SRZ ;  /* 0x0000000000327805 */ /* 0x000fe4000001ff00 */
[----:B------:R-:W-:Y:S02]  /*6c40*/  SEL R2, RZ, 0xffffffff, P3 ;  /* 0xffffffffff027807 */ /* 0x000fe40001800000 */
[----:B------:R-:W-:Y:S02]  /*6c50*/  CS2R R48, SRZ ;  /* 0x0000000000307805 */ /* 0x000fe4000001ff00 */
[----:B------:R-:W-:Y:S02]  /*6c60*/  P2R R74, PR, RZ, 0x20 ;  /* 0x00000020ff4a7803 */ /* 0x000fe40000000000 */
[----:B------:R-:W-:Y:S02]  /*6c70*/  @P5 SHF.L.U32 R4, R66, 0x1f, RZ ;  /* 0x0000001f42045819 */ /* 0x000fe400000006ff */
[----:B------:R-:W-:Y:S02]  /*6c80*/  @P2 SEL R2, R3, R2, !P4 ;  /* 0x0000000203022207 */ /* 0x000fe40006000000 */
[----:B------:R-:W1:Y:S02]  /*6c90*/  @P5 SYNCS.PHASECHK.TRANS64.TRYWAIT P1, [UR43+0xc0], R4 ;  /* 0x0000c004ff0055a7 */ /* 0x000e64000802112b */
[----:B------:R-:W-:Y:S04]  /*6ca0*/  LOP3.LUT R2, R2, 0x1, RZ, 0xc0, !PT ;  /* 0x0000000102027812 */ /* 0x000fe800078ec0ff */
[----:B------:R-:W-:Y:S04]  /*6cb0*/  ISETP.NE.U32.AND P2, PT, R2, 0x1, PT ;  /* 0x000000010200780c */ /* 0x000fe80003f45070 */
[----:B------:R-:W-:Y:S01]  /*6cc0*/  P2R R76, PR, RZ, 0x4 ;  /* 0x00000004ff4c7803 */ /* 0x000fe20000000000 */
[----:B------:R2:W4:Y:S01]  /*6cd0*/  SYNCS.PHASECHK.TRANS64.TRYWAIT P0, [R75+URZ+0x130], R0 ;  /* 0x000130004b0075a7 */ /* 0x00052200080011ff */
[----:B-1----:R-:W-:Y:S01]  /*6ce0*/  @P5 SEL R35, RZ, 0x1, !P1 ;  /* 0x00000001ff235807 */ /* 0x002fe20004800000 */
[----:B--2---:R-:W-:Y:S06]  /*6cf0*/  @!P5 BRA `(.L_x_118) ;  /* 0x000000000058d947 */ /* 0x004fec0003800000 */
[----:B------:R-:W-:Y:S01]  /*6d00*/  IMAD.MOV.U32 R39, RZ, RZ, RZ ;  /* 0x000000ffff277224 */ /* 0x000fe200078e00ff */
[----:B------:R-:W-:Y:S01]  /*6d10*/  ISETP.NE.AND P1, PT, R35, RZ, PT ;  /* 0x000000ff2300720c */ /* 0x000fe20003f25270 */
[----:B------:R-:W-:Y:S01]  /*6d20*/  BSSY B0, `(.L_x_119) ;  /* 0x000000c000007945 */ /* 0x000fe20003800000 */
[----:B------:R-:W-:Y:S02]  /*6d30*/  CS2R R50, SRZ ;  /* 0x0000000000327805 */ /* 0x000fe4000001ff00 */
[----:B------:R-:W-:Y:S02]  /*6d40*/  CS2R R48, SRZ ;  /* 0x0000000000307805 */ /* 0x000fe4000001ff00 */
[----:B------:R-:W-:Y:S02]  /*6d50*/  CS2R R46, SRZ ;  /* 0x00000000002e7805 */ /* 0x000fe4000001ff00 */
[----:B------:R-:W-:Y:S02]  /*6d60*/  CS2R R44, SRZ ;  /* 0x00000000002c7805 */ /* 0x000fe4000001ff00 */
[----:B------:R-:W-:Y:S02]  /*6d70*/  CS2R R42, SRZ ;  /* 0x00000000002a7805 */ /* 0x000fe4000001ff00 */
[----:B------:R-:W-:Y:S02]  /*6d80*/  CS2R R40, SRZ ;  /* 0x0000000000287805 */ /* 0x000fe4000001ff00 */
[----:B------:R-:W-:Y:S01]  /*6d90*/  CS2R R36, SRZ ;  /* 0x0000000000247805 */ /* 0x000fe2000001ff00 */
[----:B------:R-:W-:Y:S06]  /*6da0*/  @P1 BRA `(.L_x_120) ;  /* 0x00000000000c1947 */ /* 0x000fec0003800000 */
[----:B------:R-:W-:Y:S04]  /*6db0*/  SHF.L.U32 R3, R66, 0x1f, RZ ;  /* 0x0000001f42037819 */ /* 0x000fe800000006ff */
[----:B------:R-:W1:Y:S02]  /*6dc0*/  SYNCS.PHASECHK.TRANS64.TRYWAIT P1, [UR43+0xc0], R3 ;  /* 0x0000c003ff0075a7 */ /* 0x000e64000802112b */
[----:B-1----:R-:W-:Y:S05]  /*6dd0*/  @!P1 BRA `(.L_x_121) ;  /* 0x0000003400d89947 */ /* 0x002fea0003800000 */
.L_x_120:
[----:B------:R-:W-:Y:S05]  /*6de0*/  BSYNC B0 ;  /* 0x0000000000007941 */ /* 0x000fea0003800000 */
.L_x_119:
[----:B------:R-:W-:Y:S01]  /*6df0*/  ISETP.NE.AND P1, PT, R76, RZ, PT ;  /* 0x000000ff4c00720c */ /* 0x000fe20003f25270 */
[----:B------:R-:W-:Y:S11]  /*6e00*/  HFMA2 R34, -RZ, RZ, 0, 5.9604644775390625e-08 ;  /* 0x00000001ff227431 */ /* 0x000ff600000001ff */
[----:B------:R-:W-:Y:S01]  /*6e10*/  @!UPT UIADD3 URZ, UPT, UPT, URZ, URZ, URZ ;  /* 0x000000fffffff290 */ /* 0x000fe2000fffe0ff */
[----:B------:R2:W1:Y:S04]  /*6e20*/  @P1 LDS.128 R48, [R69] ;  /* 0x0000000045301984 */ /* 0x0004680000000c00 */
[----:B------:R2:W1:Y:S04]  /*6e30*/  @P1 LDS.128 R44, [R68+0x10] ;  /* 0x00001000442c1984 */ /* 0x0004680000000c00 */
[----:B------:R2:W1:Y:S04]  /*6e40*/  @P1 LDS.128 R40, [R67+0x20] ;  /* 0x0000200043281984 */ /* 0x0004680000000c00 */
[----:B------:R2:W1:Y:S02]  /*6e50*/  @P1 LDS.128 R36, [R63+0x30] ;  /* 0x000030003f241984 */ /* 0x0004640000000c00 */
.L_x_118:
[----:B------:R-:W-:Y:S05]  /*6e60*/  BSYNC B1 ;  /* 0x0000000000017941 */ /* 0x000fea0003800000 */
.L_x_117:
[----:B-1----:R-:W-:Y:S04]  /*6e70*/  SHF.R.U32.HI R2, RZ, 0x15, R25 ;  /* 0x00000015ff027819 */ /* 0x002fe80000011619 */
[----:B------:R-:W-:Y:S01]  /*6e80*/  LOP3.LUT P1, RZ, R2, 0x3, R57, 0x48, !PT ;  /* 0x0000000302ff7812 */ /* 0x000fe20007824839 */
[----:B------:R-:W-:Y:S01]  /*6e90*/  @!UPT UIADD3 URZ, UPT, UPT, URZ, URZ, URZ ;  /* 0x000000fffffff290 */ /* 0x000fe2000fffe0ff */
[----:B----4-:R-:W-:Y:S11]  /*6ea0*/  @P0 BRA `(.L_x_122) ;  /* 0x0000000000080947 */ /* 0x010ff60003800000 */
[----:B------:R-:W1:Y:S02]  /*6eb0*/  SYNCS.PHASECHK.TRANS64.TRYWAIT P0, [R75+URZ+0x130], R0 ;  /* 0x000130004b0075a7 */ /* 0x000e6400080011ff */
[----:B-1----:R-:W-:Y:S05]  /*6ec0*/  @!P0 BRA `(.L_x_123) ;  /* 0x0000003400b48947 */ /* 0x002fea0003800000 */
.L_x_122:
[----:B------:R-:W-:Y:S05]  /*6ed0*/  @!P1 BRA `(.L_x_124) ;  /* 0x0000000000409947 */ /* 0x000fea0003800000 */
[----:B------:R-:W4:Y:S01]  /*6ee0*/  LDCU.64 UR8, c[0x4][0x70] ;  /* 0x01000e00ff0877ac */ /* 0x000f220008000a00 */
[----:B------:R-:W-:Y:S01]  /*6ef0*/  MOV R3, 0x0 ;  /* 0x0000000000037802 */ /* 0x000fe20000000f00 */
[----:B------:R-:W-:Y:S02]  /*6f00*/  HFMA2 R12, -RZ, RZ, 0, 5.9604644775390625e-08 ;  /* 0x00000001ff0c7431 */ /* 0x000fe400000001ff */
[----:B------:R-:W-:Y:S02]  /*6f10*/  IMAD.MOV.U32 R8, RZ, RZ, 0x192 ;  /* 0x00000192ff087424 */ /* 0x000fe400078e00ff */
[----:B------:R-:W-:Y:S01]  /*6f20*/  IMAD.MOV.U32 R13, RZ, RZ, RZ ;  /* 0x000000ffff0d7224 */ /* 0x000fe200078e00ff */
[----:B------:R-:W5:Y:S01]  /*6f30*/  LDCU.64 UR6, c[0x4][0x78] ;  /* 0x01000f00ff0677ac */ /* 0x000f620008000a00 */
[----:B------:R-:W1:Y:S01]  /*6f40*/  LDC.64 R2, c[0x4][R3] ;  /* 0x0100000003027b82 */ /* 0x000e620000000a00 */
[----:B------:R-:W2:Y:S01]  /*6f50*/  LDCU.64 UR4, c[0x4][0x10] ;  /* 0x01000200ff0477ac */ /* 0x000ea20008000a00 */
[----:B----4-:R-:W-:Y:S01]  /*6f60*/  MOV R5, UR9 ;  /* 0x0000000900057c02 */ /* 0x010fe20008000f00 */
[----:B------:R-:W-:Y:S01]  /*6f70*/  IMAD.U32 R4, RZ, RZ, UR8 ;  /* 0x00000008ff047e24 */ /* 0x000fe2000f8e00ff */
[----:B-----5:R-:W-:Y:S01]  /*6f80*/  MOV R7, UR7 ;  /* 0x0000000700077c02 */ /* 0x020fe20008000f00 */
[----:B------:R-:W-:Y:S01]  /*6f90*/  IMAD.U32 R6, RZ, RZ, UR6 ;  /* 0x00000006ff067e24 */ /* 0x000fe2000f8e00ff */
[----:B--2---:R-:W-:Y:S01]  /*6fa0*/  MOV R11, UR5 ;  /* 0x00000005000b7c02 */ /* 0x004fe20008000f00 */
[----:B------:R-:W-:Y:S02]  /*6fb0*/  IMAD.U32 R10, RZ, RZ, UR4 ;  /* 0x00000004ff0a7e24 */ /* 0x000fe4000f8e00ff */
[----:B------:R-:W-:Y:S07]  /*6fc0*/  LEPC R20, `(.L_x_124) ;  /* 0x000000001014794e */ /* 0x000fee0000000000 */
[----:B-1-3--:R-:W-:Y:S05]  /*6fd0*/  CALL.ABS.NOINC R2 ;  /* 0x0000000002007343 */ /* 0x00afea0003c00000 */
.L_x_124:
[----:B------:R-:W-:Y:S01]  /*6fe0*/  LOP3.LUT R20, R48, 0xffffe000, RZ, 0xc0, !PT ;  /* 0xffffe00030147812 */ /* 0x000fe200078ec0ff */
[----:B------:R-:W-:Y:S05]  /*6ff0*/  WARPSYNC.ALL ;  /* 0x0000000000007948 */ /* 0x000fea0003800000 */
[----:B------:R-:W-:Y:S01]  /*7000*/  R2UR UR4, R25 ;  /* 0x00000000190472ca */ /* 0x000fe200000e0000 */
[----:B------:R-:W-:Y:S01]  /*7010*/  BSSY.RECONVERGENT B0, `(.L_x_125) ;  /* 0x000005d000007945 */ /* 0x000fe20003800200 */
[----:B------:R-:W-:Y:S02]  /*7020*/  LOP3.LUT R21, R49, 0xffffe000, RZ, 0xc0, !PT ;  /* 0xffffe00031157812 */ /* 0x000fe400078ec0ff */
[----:B------:R-:W-:Y:S02]  /*7030*/  LOP3.LUT R26, R50, 0xffffe000, RZ, 0xc0, !PT ;  /* 0xffffe000321a7812 */ /* 0x000fe400078ec0ff */
[----:B------:R-:W-:Y:S02]  /*7040*/  LOP3.LUT R33, R44, 0xffffe000, RZ, 0xc0, !PT ;  /* 0xffffe0002c217812 */ /* 0x000fe400078ec0ff */
[----:B------:R-:W-:Y:S05]  /*7050*/  ISETP.NE.AND P0, PT, R71, RZ, PT ;  /* 0x000000ff4700720c */ /* 0x000fea0003f05270 */
[----:B------:R-:W1:Y:S02]  /*7060*/  LDTM.x16 R4, tmem[UR4] ;  /* 0x00000004000479ee */ /* 0x000e640008240000 */
[C---:B-1-3--:R-:W-:Y:S01]  /*7070*/  FMUL R0, R24.reuse, R4 ;  /* 0x0000000418007220 */ /* 0x04afe20000400000 */
[C---:B------:R-:W-:Y:S01]  /*7080*/  FMUL R2, R24.reuse, R5 ;  /* 0x0000000518027220 */ /* 0x040fe20000400000 */
[C---:B------:R-:W-:Y:S01]  /*7090*/  FMUL R3, R24.reuse, R6 ;  /* 0x0000000618037220 */ /* 0x040fe20000400000 */
[----:B------:R-:W-:Y:S01]  /*70a0*/  FMUL R7, R24, R7 ;  /* 0x0000000718077220 */ /* 0x000fe20000400000 */
[----:B------:R-:W-:Y:S01]  /*70b0*/  FFMA R28, R27, R20, R0 ;  /* 0x000000141b1c7223 */ /* 0x000fe20000000000 */
[----:B------:R-:W-:Y:S01]  /*70c0*/  LOP3.LUT R20, R51, 0xffffe000, RZ, 0xc0, !PT ;  /* 0xffffe00033147812 */ /* 0x000fe200078ec0ff */
[C---:B------:R-:W-:Y:S01]  /*70d0*/  FFMA R29, R27.reuse, R21, R2 ;  /* 0x000000151b1d7223 */ /* 0x040fe20000000002 */
[----:B------:R-:W-:Y:S01]  /*70e0*/  LOP3.LUT R21, R46, 0xffffe000, RZ, 0xc0, !PT ;  /* 0xffffe0002e157812 */ /* 0x000fe200078ec0ff */
[----:B------:R-:W-:Y:S01]  /*70f0*/  FFMA R30, R27, R26, R3 ;  /* 0x0000001a1b1e7223 */ /* 0x000fe20000000003 */
[----:B------:R-:W-:Y:S01]  /*7100*/  LOP3.LUT R26, R45, 0xffffe000, RZ, 0xc0, !PT ;  /* 0xffffe0002d1a7812 */ /* 0x000fe200078ec0ff */
[----:B------:R-:W-:Y:S01]  /*7110*/  FFMA R31, R27, R20, R7 ;  /* 0x000000141b1f7223 */ /* 0x000fe20000000007 */
[----:B------:R-:W-:Y:S01]  /*7120*/  LOP3.LUT R20, R47, 0xffffe000, RZ, 0xc0, !PT ;  /* 0xffffe0002f147812 */ /* 0x000fe200078ec0ff */
[C---:B------:R-:W-:Y:S01]  /*7130*/  FMUL R4, R24.reuse, R8 ;  /* 0x0000000818047220 */ /* 0x040fe20000400000 */
[----:B------:R-:W-:Y:S01]  /*7140*/  F2FP.TF32.F32.PACK_B R28, R28 ;  /* 0x0000001cff1c723e */ /* 0x000fe200024050ff */
[C---:B------:R-:W-:Y:S01]  /*7150*/  FMUL R5, R24.reuse, R9 ;  /* 0x0000000918057220 */ /* 0x040fe20000400000 */
[----:B------:R-:W-:Y:S01]  /*7160*/  F2FP.TF32.F32.PACK_B R29, R29 ;  /* 0x0000001dff1d723e */ /* 0x000fe200024050ff */
[C---:B------:R-:W-:Y:S01]  /*7170*/  FMUL R6, R24.reuse, R10 ;  /* 0x0000000a18067220 */ /* 0x040fe20000400000 */
[----:B------:R-:W-:Y:S01]  /*7180*/  FMUL R11, R24, R11 ;  /* 0x0000000b180b7220 */ /* 0x000fe20000400000 */
[----:B------:R-:W-:Y:S01]  /*7190*/  F2FP.TF32.F32.PACK_B R30, R30 ;  /* 0x0000001eff1e723e */ /* 0x000fe200024050ff */
[C---:B------:R-:W-:Y:S01]  /*71a0*/  FFMA R4, R27.reuse, R33, R4 ;  /* 0x000000211b047223 */ /* 0x040fe20000000004 */
[----:B------:R-:W-:Y:S01]  /*71b0*/  F2FP.TF32.F32.PACK_B R31, R31 ;  /* 0x0000001fff1f723e */ /* 0x000fe200024050ff */
[C---:B------:R-:W-:Y:S01]  /*71c0*/  FFMA R5, R27.reuse, R26, R5 ;  /* 0x0000001a1b057223 */ /* 0x040fe20000000005 */
[C---:B------:R-:W-:Y:S01]  /*71d0*/  FFMA R6, R27.reuse, R21, R6 ;  /* 0x000000151b067223 */ /* 0x040fe20000000006 */
[----:B------:R-:W-:Y:S01]  /*71e0*/  FFMA R7, R27, R20, R11 ;  /* 0x000000141b077223 */ /* 0x000fe2000000000b */
[----:B------:R-:W-:Y:S01]  /*71f0*/  LOP3.LUT R33, R40, 0xffffe000, RZ, 0xc0, !PT ;  /* 0xffffe00028217812 */ /* 0x000fe200078ec0ff */
[----:B------:R1:W-:Y:S01]  /*7200*/  STS.128 [R69], R28 ;  /* 0x0000001c45007388 */ /* 0x0003e20000000c00 */
[----:B------:R-:W-:Y:S01]  /*7210*/  LOP3.LUT R26, R41, 0xffffe000, RZ, 0xc0, !PT ;  /* 0xffffe000291a7812 */ /* 0x000fe200078ec0ff */
[C---:B------:R-:W-:Y:S01]  /*7220*/  FMUL R8, R24.reuse, R12 ;  /* 0x0000000c18087220 */ /* 0x040fe20000400000 */
[----:B------:R-:W-:Y:S01]  /*7230*/  FMUL R9, R24, R13 ;  /* 0x0000000d18097220 */ /* 0x000fe20000400000 */
[----:B------:R-:W-:Y:S01]  /*7240*/  LOP3.LUT R21, R42, 0xffffe000, RZ, 0xc0, !PT ;  /* 0xffffe0002a157812 */ /* 0x000fe200078ec0ff */
[C---:B------:R-:W-:Y:S01]  /*7250*/  FMUL R10, R24.reuse, R14 ;  /* 0x0000000e180a7220 */ /* 0x040fe20000400000 */
[----:B------:R-:W-:Y:S01]  /*7260*/  LOP3.LUT R20, R43, 0xffffe000, RZ, 0xc0, !PT ;  /* 0xffffe0002b147812 */ /* 0x000fe200078ec0ff */
[----:B------:R-:W-:Y:S01]  /*7270*/  FMUL R15, R24, R15 ;  /* 0x0000000f180f7220 */ /* 0x000fe20000400000 */
[----:B------:R-:W-:Y:S01]  /*7280*/  F2FP.TF32.F32.PACK_B R4, R4 ;  /* 0x00000004ff04723e */ /* 0x000fe200024050ff */
[C---:B------:R-:W-:Y:S01]  /*7290*/  FFMA R8, R27.reuse, R33, R8 ;  /* 0x000000211b087223 */ /* 0x040fe20000000008 */
[----:B------:R-:W-:Y:S01]  /*72a0*/  F2FP.TF32.F32.PACK_B R5, R5 ;  /* 0x00000005ff05723e */ /* 0x000fe200024050ff */
[C---:B------:R-:W-:Y:S01]  /*72b0*/  FFMA R9, R27.reuse, R26, R9 ;  /* 0x0000001a1b097223 */ /* 0x040fe20000000009 */
[----:B------:R-:W-:Y:S01]  /*72c0*/  F2FP.TF32.F32.PACK_B R6, R6 ;  /* 0x00000006ff06723e */ /* 0x000fe200024050ff */
[C---:B------:R-:W-:Y:S01]  /*72d0*/  FFMA R10, R27.reuse, R21, R10 ;  /* 0x000000151b0a7223 */ /* 0x040fe2000000000a */
[----:B------:R-:W-:Y:S01]  /*72e0*/  F2FP.TF32.F32.PACK_B R7, R7 ;  /* 0x00000007ff07723e */ /* 0x000fe200024050ff */
[----:B------:R-:W-:Y:S01]  /*72f0*/  FFMA R11, R27, R20, R15 ;  /* 0x000000141b0b7223 */ /* 0x000fe2000000000f */
[----:B------:R-:W-:Y:S01]  /*7300*/  LOP3.LUT R33, R36, 0xffffe000, RZ, 0xc0, !PT ;  /* 0xffffe00024217812 */ /* 0x000fe200078ec0ff */
[C---:B------:R-:W-:Y:S01]  /*7310*/  FMUL R12, R24.reuse, R16 ;  /* 0x00000010180c7220 */ /* 0x040fe20000400000 */
[----:B------:R-:W-:Y:S01]  /*7320*/  LOP3.LUT R26, R37, 0xffffe000, RZ, 0xc0, !PT ;  /* 0xffffe000251a7812 */ /* 0x000fe200078ec0ff */
[----:B------:R1:W-:Y:S01]  /*7330*/  STS.128 [R68+0x10], R4 ;  /* 0x0000100444007388 */ /* 0x0003e20000000c00 */
        /* <DEDUP_REMOVED lines=13> */
[----:B------:R-:W-:Y:S02]  /*7410*/  F2FP.TF32.F32.PACK_B R12, R12 ;  /* 0x0000000cff0c723e */ /* 0x000fe400024050ff */
[----:B------:R-:W-:Y:S01]  /*7420*/  F2FP.TF32.F32.PACK_B R13, R13 ;  /* 0x0000000dff0d723e */ /* 0x000fe200024050ff */
[----:B------:R1:W-:Y:S01]  /*7430*/  STS.128 [R67+0x20], R8 ;  /* 0x0000200843007388 */ /* 0x0003e20000000c00 */
[----:B------:R-:W-:Y:S02]  /*7440*/  F2FP.TF32.F32.PACK_B R14, R14 ;  /* 0x0000000eff0e723e */ /* 0x000fe400024050ff */
[----:B------:R-:W-:Y:S05]  /*7450*/  F2FP.TF32.F32.PACK_B R15, R15 ;  /* 0x0000000fff0f723e */ /* 0x000fea00024050ff */
[----:B------:R1:W-:Y:S01]  /*7460*/  STS.128 [R63+0x30], R12 ;  /* 0x0000300c3f007388 */ /* 0x0003e20000000c00 */
[----:B------:R-:W-:Y:S01]  /*7470*/  @!PT LDS RZ, [RZ] ;  /* 0x00000000fffff984 */ /* 0x000fe20000000800 */
[----:B------:R-:W-:Y:S01]  /*7480*/  @!PT LDS RZ, [RZ] ;  /* 0x00000000fffff984 */ /* 0x000fe20000000800 */
[----:B------:R-:W-:Y:S01]  /*7490*/  @!PT LDS RZ, [RZ] ;  /* 0x00000000fffff984 */ /* 0x000fe20000000800 */
[----:B------:R-:W-:Y:S01]  /*74a0*/  @!PT LDS RZ, [RZ] ;  /* 0x00000000fffff984 */ /* 0x000fe20000000800 */
[----:B------:R3:W-:Y:S07]  /*74b0*/  MEMBAR.ALL.CTA ;  /* 0x0000000000007992 */ /* 0x0007ee0000008000 */
[----:B---3--:R-:W3:Y:S02]  /*74c0*/  FENCE.VIEW.ASYNC.S ;  /* 0x00000000000073c6 */ /* 0x008ee40000000000 */
[----:B---3--:R-:W-:Y:S06]  /*74d0*/  BAR.SYNC.DEFER_BLOCKING 0x1, 0x80 ;  /* 0x0042000000007b1d */ /* 0x008fec0000010000 */
[----:B------:R-:W-:Y:S05]  /*74e0*/  @P0 BRA `(.L_x_126) ;  /* 0x00000000003c0947 */ /* 0x000fea0003800000 */
[----:B------:R-:W3:Y:S01]  /*74f0*/  LDCU.64 UR6, c[0x0][0x348] ;  /* 0x00006900ff0677ac */ /* 0x000ee20008000a00 */
[----:B------:R-:W-:Y:S01]  /*7500*/  UIADD3 UR4, UPT, UPT, UR43, 0x200, URZ ;  /* 0x000002002b047890 */ /* 0x000fe2000fffe0ff */
[----:B------:R-:W-:Y:S01]  /*7510*/  UMOV UR51, UR36 ;  /* 0x0000002400337c82 */ /* 0x000fe20008000000 */
[----:B------:R-:W-:Y:S02]  /*7520*/  UIADD3 UR9, UPT, UPT, UR49, 0x40, URZ ;  /* 0x0000004031097890 */ /* 0x000fe4000fffe0ff */
[----:B------:R-:W-:Y:S02]  /*7530*/  UIADD3 UR8, UPT, UPT, UR43, 0x1200, URZ ;  /* 0x000012002b087890 */ /* 0x000fe4000fffe0ff */
[----:B------:R-:W-:Y:S01]  /*7540*/  MOV R60, UR4 ;  /* 0x00000004003c7c02 */ /* 0x000fe20008000f00 */
[----:B------:R-:W-:Y:S01]  /*7550*/  UMOV UR10, UR50 ;  /* 0x00000032000a7c82 */ /* 0x000fe20008000000 */
[----:B------:R-:W-:Y:S02]  /*7560*/  UMOV UR11, UR36 ;  /* 0x00000024000b7c82 */ /* 0x000fe40008000000 */
[----:B------:R-:W-:Y:S01]  /*7570*/  R2UR UR48, R60 ;  /* 0x000000003c3072ca */ /* 0x000fe200000e0000 */
[----:B---3--:R-:W-:Y:S04]  /*7580*/  UIADD3 UR4, UP0, UPT, UR6, 0x680, URZ ;  /* 0x0000068006047890 */ /* 0x008fe8000ff1e0ff */
[----:B------:R-:W-:Y:S09]  /*7590*/  UIADD3.X UR5, UPT, UPT, URZ, UR7, URZ, UP0, !UPT ;  /* 0x00000007ff057290 */ /* 0x000ff200087fe4ff */
[----:B------:R3:W-:Y:S01]  /*75a0*/  UTMASTG.3D [UR48], [UR4] ;  /* 0x00000030040073b5 */ /* 0x0007e20008010000 */
[----:B------:R3:W-:Y:S01]  /*75b0*/  UTMASTG.3D [UR8], [UR4] ;  /* 0x00000008040073b5 */ /* 0x0007e20008010000 */
[----:B------:R0:W-:Y:S01]  /*75c0*/  UTMACMDFLUSH ;  /* 0x00000000000079b7 */ /* 0x0001e20000000000 */
[----:B---3--:R-:W-:Y:S04]  /*75d0*/  DEPBAR.LE SB0, 0x1 ;  /* 0x000080400000791a */ /* 0x008fe80000000000 */
.L_x_126:
[----:B------:R-:W-:Y:S05]  /*75e0*/  BSYNC.RECONVERGENT B0 ;  /* 0x0000000000007941 */ /* 0x000fea0003800200 */
.L_x_125:
[----:B------:R-:W-:Y:S01]  /*75f0*/  BAR.SYNC.DEFER_BLOCKING 0x1, 0x80 ;  /* 0x0042000000007b1d */ /* 0x000fe20000010000 */
[----:B------:R-:W-:Y:S01]  /*7600*/  ISETP.NE.AND P1, PT, R74, RZ, PT ;  /* 0x000000ff4a00720c */ /* 0x000fe20003f25270 */
[----:B------:R-:W-:Y:S01]  /*7610*/  UISETP.NE.AND UP0, UPT, UR52, URZ, UPT ;  /* 0x000000ff3400728c */ /* 0x000fe2000bf05270 */
[----:B------:R-:W-:Y:S11]  /*7620*/  LEA R3, R34, UR43, 0x3 ;  /* 0x0000002b22037c11 */ /* 0x000ff6000f8e18ff */
[----:B------:R-:W-:Y:S01]  /*7630*/  @P1 SHF.L.U32 R2, R66, 0x1f, RZ ;  /* 0x0000001f42021819 */ /* 0x000fe200000006ff */
[----:B------:R-:W-:Y:S06]  /*7640*/  BRA.U !UP0, `(.L_x_127) ;  /* 0x0000000108247547 */ /* 0x000fec000b800000 */
[----:B-1----:R-:W-:Y:S01]  /*7650*/  IMAD.U32 R5, RZ, RZ, UR46 ;  /* 0x0000002eff057e24 */ /* 0x002fe2000f8e00ff */
[----:B------:R-:W-:Y:S01]  /*7660*/  MOV R0, UR47 ;  /* 0x0000002f00007c02 */ /* 0x000fe20008000f00 */
[----:B------:R-:W-:Y:S03]  /*7670*/  UIADD3 UR4, UPT, UPT, UR46, 0x1, URZ ;  /* 0x000000012e047890 */ /* 0x000fe6000fffe0ff */
[----:B------:R-:W-:Y:S01]  /*7680*/  @P1 LEA R5, R5, UR43, 0x3 ;  /* 0x0000002b05051c11 */ /* 0x000fe2000f8e18ff */
[----:B------:R-:W-:Y:S04]  /*7690*/  UISETP.NE.AND UP0, UPT, UR4, 0x4, UPT ;  /* 0x000000040400788c */ /* 0x000fe8000bf05270 */
[----:B------:R-:W-:Y:S01]  /*76a0*/  @P1 VIADD R5, R5, 0xe0 ;  /* 0x000000e005051836 */ /* 0x000fe20000000000 */
[----:B------:R-:W-:Y:S04]  /*76b0*/  USEL UR46, UR4, URZ, UP0 ;  /* 0x000000ff042e7287 */ /* 0x000fe80008000000 */
[----:B------:R-:W-:Y:S04]  /*76c0*/  @P1 PRMT R0, R0, 0x654, R5 ;  /* 0x0000065400001816 */ /* 0x000fe80000000005 */
[----:B------:R3:W-:Y:S04]  /*76d0*/  @P1 SYNCS.ARRIVE.TRANS64.RED.A1T0 RZ, [R0+URZ], RZ ;  /* 0x000000ff00ff19a7 */ /* 0x0007e800081004ff */
.L_x_127:
[----:B------:R-:W4:Y:S01]  /*76e0*/  @P1 SYNCS.PHASECHK.TRANS64.TRYWAIT P0, [R3+URZ+0xc0], R2 ;  /* 0x0000c002030015a7 */ /* 0x000f2200080011ff */
[----:B------:R-:W-:Y:S01]  /*76f0*/  BSSY B1, `(.L_x_128) ;  /* 0x0000016000017945 */ /* 0x000fe20003800000 */
[----:B----4-:R-:W-:Y:S03]  /*7700*/  @P1 SEL R35, RZ, 0x1, !P0 ;  /* 0x00000001ff231807 */ /* 0x010fe60004000000 */
[----:B------:R-:W-:Y:S05]  /*7710*/  @!P1 BRA `(.L_x_129) ;  /* 0x00000000004c9947 */ /* 0x000fea0003800000 */
[----:B------:R-:W-:Y:S01]  /*7720*/  ISETP.NE.AND P0, PT, R35, RZ, PT ;  /* 0x000000ff2300720c */ /* 0x000fe20003f05270 */
[----:B------:R-:W-:Y:S01]  /*7730*/  BSSY B0, `(.L_x_130) ;  /* 0x000000b000007945 */ /* 0x000fe20003800000 */
[----:B------:R-:W-:Y:S11]  /*7740*/  ISETP.NE.AND P1, PT, R76, RZ, PT ;  /* 0x000000ff4c00720c */ /* 0x000ff60003f25270 */
[----:B------:R-:W-:Y:S02]  /*7750*/  @!UPT UIADD3 URZ, UPT, UPT, URZ, URZ, URZ ;  /* 0x000000fffffff290 */ /* 0x000fe4000fffe0ff */
[C---:B-1----:R-:W-:Y:S01]  /*7760*/  @P1 IMAD R6, R34.reuse, 0x2000, R69 ;  /* 0x0000200022061824 */ /* 0x042fe200078e0245 */
[C---:B------:R-:W-:Y:S01]  /*7770*/  @P1 LEA R4, R34.reuse, R67, 0xd ;  /* 0x0000004322041211 */ /* 0x040fe200078e68ff */
[C---:B------:R-:W-:Y:S02]  /*7780*/  @P1 IMAD R5, R34.reuse, 0x2000, R68 ;  /* 0x0000200022051824 */ /* 0x040fe400078e0244 */
[----:B------:R-:W-:Y:S01]  /*7790*/  @P1 IMAD R2, R34, 0x2000, R63 ;  /* 0x0000200022021824 */ /* 0x000fe200078e023f */
[----:B------:R-:W-:Y:S06]  /*77a0*/  @P0 BRA `(.L_x_131) ;  /* 0x00000000000c0947 */ /* 0x000fec0003800000 */
[----:B---3--:R-:W-:Y:S04]  /*77b0*/  SHF.L.U32 R0, R66, 0x1f, RZ ;  /* 0x0000001f42007819 */ /* 0x008fe800000006ff */
[----:B------:R-:W1:Y:S02]  /*77c0*/  SYNCS.PHASECHK.TRANS64.TRYWAIT P0, [R3+URZ+0xc0], R0 ;  /* 0x0000c000030075a7 */ /* 0x000e6400080011ff */
[----:B-1----:R-:W-:Y:S05]  /*77d0*/  @!P0 BRA `(.L_x_132) ;  /* 0x0000002c00848947 */ /* 0x002fea0003800000 */
.L_x_131:
[----:B------:R-:W-:Y:S05]  /*77e0*/  BSYNC B0 ;  /* 0x0000000000007941 */ /* 0x000fea0003800000 */
.L_x_130:
[----:B------:R-:W-:Y:S02]  /*77f0*/  ISETP.NE.AND P0, PT, R76, RZ, PT ;  /* 0x000000ff4c00720c */ /* 0x000fe40003f05270 */
[----:B------:R-:W-:Y:S11]  /*7800*/  IADD3 R34, PT, PT, R34, 0x1, RZ ;  /* 0x0000000122227810 */ /* 0x000ff60007ffe0ff */
[----:B------:R4:W1:Y:S04]  /*7810*/  @P0 LDS.128 R48, [R6] ;  /* 0x0000000006300984 */ /* 0x0008680000000c00 */
[----:B------:R4:W1:Y:S04]  /*7820*/  @P0 LDS.128 R44, [R5+0x10] ;  /* 0x00001000052c0984 */ /* 0x0008680000000c00 */
[----:B------:R4:W1:Y:S04]  /*7830*/  @P0 LDS.128 R40, [R4+0x20] ;  /* 0x0000200004280984 */ /* 0x0008680000000c00 */
[----:B------:R4:W1:Y:S02]  /*7840*/  @P0 LDS.128 R36, [R2+0x30] ;  /* 0x0000300002240984 */ /* 0x0008640000000c00 */
.L_x_129:
[----:B------:R-:W-:Y:S05]  /*7850*/  BSYNC B1 ;  /* 0x0000000000017941 */ /* 0x000fea0003800000 */
.L_x_128:
[----:B-1-3--:R-:W-:Y:S05]  /*7860*/  VIADD R0, R25, 0x10 ;  /* 0x0000001019007836 */ /* 0x00afea0000000000 */
[----:B------:R-:W-:Y:S04]  /*7870*/  SHF.R.U32.HI R0, RZ, 0x15, R0 ;  /* 0x00000015ff007819 */ /* 0x000fe80000011600 */
[----:B------:R-:W-:Y:S11]  /*7880*/  LOP3.LUT P0, RZ, R0, 0x3, R57, 0x48, !PT ;  /* 0x0000000300ff7812 */ /* 0x000ff60007804839 */
[----:B------:R-:W-:Y:S02]  /*7890*/  @!UPT UIADD3 URZ, UPT, UPT, URZ, URZ, URZ ;  /* 0x000000fffffff290 */ /* 0x000fe4000fffe0ff */
[----:B------:R-:W-:Y:S05]  /*78a0*/  @!P0 BRA `(.L_x_133) ;  /* 0x0000000000408947 */ /* 0x000fea0003800000 */
[----:B------:R-:W1:Y:S01]  /*78b0*/  LDCU.64 UR8, c[0x4][0x70] ;  /* 0x01000e00ff0877ac */ /* 0x000e620008000a00 */
[----:B------:R-:W-:Y:S01]  /*78c0*/  MOV R3, 0x0 ;  /* 0x0000000000037802 */ /* 0x000fe20000000f00 */
[----:B------:R-:W-:Y:S02]  /*78d0*/  HFMA2 R12, -RZ, RZ, 0, 5.9604644775390625e-08 ;  /* 0x00000001ff0c7431 */ /* 0x000fe400000001ff */
[----:B------:R-:W-:Y:S02]  /*78e0*/  IMAD.MOV.U32 R8, RZ, RZ, 0x192 ;  /* 0x00000192ff087424 */ /* 0x000fe400078e00ff */
[----:B------:R-:W-:Y:S01]  /*78f0*/  IMAD.MOV.U32 R13, RZ, RZ, RZ ;  /* 0x000000ffff0d7224 */ /* 0x000fe200078e00ff */
[----:B------:R-:W3:Y:S01]  /*7900*/  LDCU.64 UR6, c[0x4][0x78] ;  /* 0x01000f00ff0677ac */ /* 0x000ee20008000a00 */
[----:B----4-:R-:W4:Y:S01]  /*7910*/  LDC.64 R2, c[0x4][R3] ;  /* 0x0100000003027b82 */ /* 0x010f220000000a00 */
[----:B------:R-:W5:Y:S01]  /*7920*/  LDCU.64 UR4, c[0x4][0x10] ;  /* 0x01000200ff0477ac */ /* 0x000f620008000a00 */
[----:B-1----:R-:W-:Y:S01]  /*7930*/  MOV R5, UR9 ;  /* 0x0000000900057c02 */ /* 0x002fe20008000f00 */
[----:B------:R-:W-:Y:S01]  /*7940*/  IMAD.U32 R4, RZ, RZ, UR8 ;  /* 0x00000008ff047e24 */ /* 0x000fe2000f8e00ff */
[----:B---3--:R-:W-:Y:S01]  /*7950*/  MOV R7, UR7 ;  /* 0x0000000700077c02 */ /* 0x008fe20008000f00 */
[----:B------:R-:W-:Y:S01]  /*7960*/  IMAD.U32 R6, RZ, RZ, UR6 ;  /* 0x00000006ff067e24 */ /* 0x000fe2000f8e00ff */
[----:B-----5:R-:W-:Y:S01]  /*7970*/  MOV R11, UR5 ;  /* 0x00000005000b7c02 */ /* 0x020fe20008000f00 */
[----:B------:R-:W-:Y:S02]  /*7980*/  IMAD.U32 R10, RZ, RZ, UR4 ;  /* 0x00000004ff0a7e24 */ /* 0x000fe4000f8e00ff */
[----:B------:R-:W-:Y:S07]  /*7990*/  LEPC R20, `(.L_x_133) ;  /* 0x000000001014794e */ /* 0x000fee0000000000 */
[----:B--2-4-:R-:W-:Y:S05]  /*79a0*/  CALL.ABS.NOINC R2 ;  /* 0x0000000002007343 */ /* 0x014fea0003c00000 */
.L_x_133:
[----:B------:R-:W-:Y:S01]  /*79b0*/  ISETP.NE.AND P6, PT, R74, RZ, PT ;  /* 0x000000ff4a00720c */ /* 0x000fe20003fc5270 */
[----:B------:R-:W-:Y:S05]  /*79c0*/  WARPSYNC.ALL ;  /* 0x0000000000007948 */ /* 0x000fea0003800000 */
[----:B------:R-:W-:Y:S01]  /*79d0*/  R2UR UR4, R25 ;  /* 0x00000000190472ca */ /* 0x000fe200000e0000 */
[----:B------:R-:W-:Y:S01]  /*79e0*/  IMAD.U32 R77, RZ, RZ, UR46 ;  /* 0x0000002eff4d7e24 */ /* 0x000fe2000f8e00ff */
[----:B------:R-:W-:Y:S01]  /*79f0*/  LOP3.LUT R20, R48, 0xffffe000, RZ, 0xc0, !PT ;  /* 0xffffe00030147812 */ /* 0x000fe200078ec0ff */
[----:B------:R-:W-:Y:S01]  /*7a00*/  BSSY.RECONVERGENT B0, `(.L_x_134) ;  /* 0x0000063000007945 */ /* 0x000fe20003800200 */
[----:B------:R-:W-:Y:S02]  /*7a10*/  LOP3.LUT R21, R49, 0xffffe000, RZ, 0xc0, !PT ;  /* 0xffffe00031157812 */ /* 0x000fe400078ec0ff */
[----:B------:R-:W-:Y:S02]  /*7a20*/  LOP3.LUT R26, R51, 0xffffe000, RZ, 0xc0, !PT ;  /* 0xffffe000331a7812 */ /* 0x000fe400078ec0ff */
[----:B------:R-:W-:Y:S01]  /*7a30*/  @P6 LEA R0, R77, UR43, 0x3 ;  /* 0x0000002b4d006c11 */ /* 0x000fe2000f8e18ff */
[----:B------:R-:W-:Y:S01]  /*7a40*/  IMAD.U32 R77, RZ, RZ, UR47 ;  /* 0x0000002fff4d7e24 */ /* 0x000fe2000f8e00ff */
[----:B------:R-:W-:Y:S02]  /*7a50*/  LOP3.LUT R33, R44, 0xffffe000, RZ, 0xc0, !PT ;  /* 0xffffe0002c217812 */ /* 0x000fe400078ec0ff */
[----:B------:R-:W-:Y:S01]  /*7a60*/  LOP3.LUT R32, R45, 0xffffe000, RZ, 0xc0, !PT ;  /* 0xffffe0002d207812 */ /* 0x000fe200078ec0ff */
[----:B----4-:R-:W1:Y:S01]  /*7a70*/  LDTM.x16 R4, tmem[UR4+0x10] ;  /* 0x00001004000479ee */ /* 0x010e620008240000 */
[----:B------:R-:W-:Y:S01]  /*7a80*/  ISETP.NE.AND P0, PT, R71, RZ, PT ;  /* 0x000000ff4700720c */ /* 0x000fe20003f05270 */
[----:B------:R-:W-:Y:S05]  /*7a90*/  @P6 VIADD R0, R0, 0xe0 ;  /* 0x000000e000006836 */ /* 0x000fea0000000000 */
[----:B------:R-:W-:Y:S01]  /*7aa0*/  @P6 PRMT R77, R77, 0x654, R0 ;  /* 0x000006544d4d6816 */ /* 0x000fe20000000000 */
[C---:B-1----:R-:W-:Y:S01]  /*7ab0*/  FMUL R0, R24.reuse, R4 ;  /* 0x0000000418007220 */ /* 0x042fe20000400000 */
[C---:B------:R-:W-:Y:S01]  /*7ac0*/  FMUL R2, R24.reuse, R5 ;  /* 0x0000000518027220 */ /* 0x040fe20000400000 */
[C---:B------:R-:W-:Y:S01]  /*7ad0*/  FMUL R3, R24.reuse, R6 ;  /* 0x0000000618037220 */ /* 0x040fe20000400000 */
[----:B------:R-:W-:Y:S01]  /*7ae0*/  FMUL R7, R24, R7 ;  /* 0x0000000718077220 */ /* 0x000fe20000400000 */
[C---:B------:R-:W-:Y:S01]  /*7af0*/  FFMA R28, R27.reuse, R20, R0 ;  /* 0x000000141b1c7223 */ /* 0x040fe20000000000 */
[----:B------:R-:W-:Y:S01]  /*7b00*/  LOP3.LUT R20, R50, 0xffffe000, RZ, 0xc0, !PT ;  /* 0xffffe00032147812 */ /* 0x000fe200078ec0ff */
[C---:B------:R-:W-:Y:S01]  /*7b10*/  FFMA R29, R27.reuse, R21, R2 ;  /* 0x000000151b1d7223 */ /* 0x040fe20000000002 */
[----:B------:R-:W-:Y:S01]  /*7b20*/  LOP3.LUT R21, R40, 0xffffe000, RZ, 0xc0, !PT ;  /* 0xffffe00028157812 */ /* 0x000fe200078ec0ff */
[----:B------:R-:W-:Y:S01]  /*7b30*/  FMUL R4, R24, R8 ;  /* 0x0000000818047220 */ /* 0x000fe20000400000 */
[----:B------:R-:W-:Y:S01]  /*7b40*/  F2FP.TF32.F32.PACK_B R28, R28 ;  /* 0x0000001cff1c723e */ /* 0x000fe200024050ff */
[C---:B------:R-:W-:Y:S01]  /*7b50*/  FFMA R30, R27.reuse, R20, R3 ;  /* 0x000000141b1e7223 */ /* 0x040fe20000000003 */
        /* <DEDUP_REMOVED lines=8> */
[----:B------:R-:W-:Y:S01]  /*7be0*/  F2FP.TF32.F32.PACK_B R31, R31 ;  /* 0x0000001fff1f723e */ /* 0x000fe200024050ff */
[C---:B------:R-:W-:Y:S01]  /*7bf0*/  FFMA R4, R27.reuse, R33, R4 ;  /* 0x000000211b047223 */ /* 0x040fe20000000004 */
[C---:B------:R-:W-:Y:S01]  /*7c00*/  FFMA R5, R27.reuse, R32, R5 ;  /* 0x000000201b057223 */ /* 0x040fe20000000005 */
[C---:B------:R-:W-:Y:S01]  /*7c10*/  FFMA R6, R27.reuse, R20, R6 ;  /* 0x000000141b067223 */ /* 0x040fe20000000006 */
[----:B------:R-:W-:Y:S01]  /*7c20*/  FFMA R7, R27, R26, R11 ;  /* 0x0000001a1b077223 */ /* 0x000fe2000000000b */
[----:B------:R1:W-:Y:S01]  /*7c30*/  STS.128 [R69+0x2000], R28 ;  /* 0x0020001c45007388 */ /* 0x0003e20000000c00 */
[----:B------:R-:W-:Y:S01]  /*7c40*/  LOP3.LUT R32, R41, 0xffffe000, RZ, 0xc0, !PT ;  /* 0xffffe00029207812 */ /* 0x000fe200078ec0ff */
[----:B------:R-:W-:Y:S01]  /*7c50*/  FMUL R8, R24, R12 ;  /* 0x0000000c18087220 */ /* 0x000fe20000400000 */
[----:B------:R-:W-:Y:S01]  /*7c60*/  LOP3.LUT R33, R42, 0xffffe000, RZ, 0xc0, !PT ;  /* 0xffffe0002a217812 */ /* 0x000fe200078ec0ff */
[C---:B------:R-:W-:Y:S01]  /*7c70*/  FMUL R9, R24.reuse, R13 ;  /* 0x0000000d18097220 */ /* 0x040fe20000400000 */
[----:B------:R-:W-:Y:S01]  /*7c80*/  LOP3.LUT R20, R43, 0xffffe000, RZ, 0xc0, !PT ;  /* 0xffffe0002b147812 */ /* 0x000fe200078ec0ff */
[C---:B------:R-:W-:Y:S01]  /*7c90*/  FMUL R10, R24.reuse, R14 ;  /* 0x0000000e180a7220 */ /* 0x040fe20000400000 */
        /* <DEDUP_REMOVED lines=30> */
[----:B------:R-:W-:Y:S02]  /*7e80*/  F2FP.TF32.F32.PACK_B R15, R15 ;  /* 0x0000000fff0f723e */ /* 0x000fe400024050ff */
[----:B------:R-:W-:Y:S02]  /*7e90*/  LEA R0, R34, UR43, 0x3 ;  /* 0x0000002b22007c11 */ /* 0x000fe4000f8e18ff */
[----:B------:R-:W-:Y:S01]  /*7ea0*/  @P6 SHF.L.U32 R3, R66, 0x1f, RZ ;  /* 0x0000001f42036819 */ /* 0x000fe200000006ff */
        /* <DEDUP_REMOVED lines=10> */
[----:B------:R-:W-:Y:S02]  /*7f50*/  UIADD3 UR13, UPT, UPT, UR49, 0x10, URZ ;  /* 0x00000010310d7890 */ /* 0x000fe4000fffe0ff */
[----:B------:R-:W-:Y:S01]  /*7f60*/  UIADD3 UR12, UPT, UPT, UR43, 0x2200, URZ ;  /* 0x000022002b0c7890 */ /* 0x000fe2000fffe0ff */
[----:B------:R-:W-:Y:S01]  /*7f70*/  UMOV UR14, UR50 ;  /* 0x00000032000e7c82 */ /* 0x000fe20008000000 */
[----:B------:R-:W-:Y:S01]  /*7f80*/  UMOV UR15, UR36 ;  /* 0x00000024000f7c82 */ /* 0x000fe20008000000 */
[----:B------:R-:W-:Y:S02]  /*7f90*/  UIADD3 UR9, UPT, UPT, UR49, 0x50, URZ ;  /* 0x0000005031097890 */ /* 0x000fe4000fffe0ff */
[----:B------:R-:W-:Y:S01]  /*7fa0*/  UIADD3 UR8, UPT, UPT, UR43, 0x3200, URZ ;  /* 0x000032002b087890 */ /* 0x000fe2000fffe0ff */
[----:B------:R-:W-:Y:S01]  /*7fb0*/  UMOV UR10, UR50 ;  /* 0x00000032000a7c82 */ /* 0x000fe20008000000 */
[----:B------:R-:W-:Y:S01]  /*7fc0*/  UMOV UR11, UR36 ;  /* 0x00000024000b7c82 */ /* 0x000fe20008000000 */
[----:B---3--:R-:W-:Y:S04]  /*7fd0*/  UIADD3 UR4, UP0, UPT, UR6, 0x680, URZ ;  /* 0x0000068006047890 */ /* 0x008fe8000ff1e0ff */
[----:B------:R-:W-:Y:S09]  /*7fe0*/  UIADD3.X UR5, UPT, UPT, URZ, UR7, URZ, UP0, !UPT ;  /* 0x00000007ff057290 */ /* 0x000ff200087fe4ff */
[----:B------:R3:W-:Y:S01]  /*7ff0*/  UTMASTG.3D [UR12], [UR4] ;  /* 0x0000000c040073b5 */ /* 0x0007e20008010000 */
[----:B------:R3:W-:Y:S01]  /*8000*/  UTMASTG.3D [UR8], [UR4] ;  /* 0x00000008040073b5 */ /* 0x0007e20008010000 */
[----:B------:R0:W-:Y:S01]  /*8010*/  UTMACMDFLUSH ;  /* 0x00000000000079b7 */ /* 0x0001e20000000000 */
[----:B---3--:R-:W-:Y:S04]  /*8020*/  DEPBAR.LE SB0, 0x1 ;  /* 0x000080400000791a */ /* 0x008fe80000000000 */
.L_x_135:
[----:B------:R-:W-:Y:S05]  /*8030*/  BSYNC.RECONVERGENT B0 ;  /* 0x0000000000007941 */ /* 0x000fea0003800200 */
.L_x_134:
[----:B------:R-:W-:Y:S01]  /*8040*/  BAR.SYNC.DEFER_BLOCKING 0x1, 0x80 ;  /* 0x0042000000007b1d */ /* 0x000fe20000010000 */
[----:B------:R-:W-:Y:S04]  /*8050*/  UIADD3 UR4, UPT, UPT, UR46, 0x1, URZ ;  /* 0x000000012e047890 */ /* 0x000fe8000fffe0ff */
[----:B------:R-:W-:Y:S04]  /*8060*/  UISETP.NE.AND UP0, UPT, UR4, 0x4, UPT ;  /* 0x000000040400788c */ /* 0x000fe8000bf05270 */
[----:B------:R-:W-:Y:S01]  /*8070*/  USEL UR44, UR4, URZ, UP0 ;  /* 0x000000ff042c7287 */ /* 0x000fe20008000000 */
[----:B------:R3:W-:Y:S01]  /*8080*/  @P6 SYNCS.ARRIVE.TRANS64.RED.A1T0 RZ, [R77+URZ], RZ ;  /* 0x000000ff4dff69a7 */ /* 0x0007e200081004ff */
[----:B------:R-:W-:Y:S01]  /*8090*/  BSSY B1, `(.L_x_136) ;  /* 0x0000017000017945 */ /* 0x000fe20003800000 */
[----:B------:R-:W4:Y:S02]  /*80a0*/  @P6 SYNCS.PHASECHK.TRANS64.TRYWAIT P0, [R0+URZ+0xc0], R3 ;  /* 0x0000c003000065a7 */ /* 0x000f2400080011ff */
[----:B----4-:R-:W-:Y:S01]  /*80b0*/  @P6 SEL R35, RZ, 0x1, !P0 ;  /* 0x00000001ff236807 */ /* 0x010fe20004000000 */
[----:B---3--:R-:W-:Y:S06]  /*80c0*/  @!P6 BRA `(.L_x_137) ;  /* 0x00000000004ce947 */ /* 0x008fec0003800000 */
        /* <DEDUP_REMOVED lines=9> */
[----:B------:R-:W-:Y:S04]  /*8160*/  SHF.L.U32 R7, R66, 0x1f, RZ ;  /* 0x0000001f42077819 */ /* 0x000fe800000006ff */
[----:B------:R-:W1:Y:S02]  /*8170*/  SYNCS.PHASECHK.TRANS64.TRYWAIT P0, [R0+URZ+0xc0], R7 ;  /* 0x0000c007000075a7 */ /* 0x000e6400080011ff */
[----:B-1----:R-:W-:Y:S05]  /*8180*/  @!P0 BRA `(.L_x_140) ;  /* 0x00000024002c8947 */ /* 0x002fea0003800000 */
.L_x_139:
[----:B------:R-:W-:Y:S05]  /*8190*/  BSYNC B0 ;  /* 0x0000000000007941 */ /* 0x000fea0003800000 */
.L_x_138:
[----:B------:R-:W-:Y:S02]  /*81a0*/  ISETP.NE.AND P0, PT, R76, RZ, PT ;  /* 0x000000ff4c00720c */ /* 0x000fe40003f05270 */
[----:B------:R-:W-:Y:S11]  /*81b0*/  IADD3 R34, PT, PT, R34, 0x1, RZ ;  /* 0x0000000122227810 */ /* 0x000ff60007ffe0ff */
[----:B------:R3:W4:Y:S04]  /*81c0*/  @P0 LDS.128 R48, [R5] ;  /* 0x0000000005300984 */ /* 0x0007280000000c00 */
[----:B------:R3:W1:Y:S04]  /*81d0*/  @P0 LDS.128 R44, [R4+0x10] ;  /* 0x00001000042c0984 */ /* 0x0006680000000c00 */
[----:B------:R3:W1:Y:S04]  /*81e0*/  @P0 LDS.128 R40, [R3+0x20] ;  /* 0x0000200003280984 */ /* 0x0006680000000c00 */
[----:B------:R3:W1:Y:S02]  /*81f0*/  @P0 LDS.128 R36, [R2+0x30] ;  /* 0x0000300002240984 */ /* 0x0006640000000c00 */
.L_x_137:
[----:B------:R-:W-:Y:S05]  /*8200*/  BSYNC B1 ;  /* 0x0000000000017941 */ /* 0x000fea0003800000 */
.L_x_136:
[----:B-1----:R-:W-:Y:S05]  /*8210*/  VIADD R0, R25, 0x20 ;  /* 0x0000002019007836 */ /* 0x002fea0000000000 */
[----:B------:R-:W-:Y:S04]  /*8220*/  SHF.R.U32.HI R0, RZ, 0x15, R0 ;  /* 0x00000015ff007819 */ /* 0x000fe80000011600 */
[----:B------:R-:W-:Y:S11]  /*8230*/  LOP3.LUT P0, RZ, R0, 0x3, R57, 0x48, !PT ;  /* 0x0000000300ff7812 */ /* 0x000ff60007804839 */
[----:B------:R-:W-:Y:S02]  /*8240*/  @!UPT UIADD3 URZ, UPT, UPT, URZ, URZ, URZ ;  /* 0x000000fffffff290 */ /* 0x000fe4000fffe0ff */
[----:B------:R-:W-:Y:S05]  /*8250*/  @!P0 BRA `(.L_x_141) ;  /* 0x0000000000408947 */ /* 0x000fea0003800000 */
[----:B------:R-:W1:Y:S01]  /*8260*/  LDCU.64 UR8, c[0x4][0x70] ;  /* 0x01000e00ff0877ac */ /* 0x000e620008000a00 */
[----:B---3--:R-:W-:Y:S01]  /*8270*/  MOV R3, 0x0 ;  /* 0x0000000000037802 */ /* 0x008fe20000000f00 */
[----:B------:R-:W-:Y:S02]  /*8280*/  HFMA2 R12, -RZ, RZ, 0, 5.9604644775390625e-08 ;  /* 0x00000001ff0c7431 */ /* 0x000fe400000001ff */
[----:B------:R-:W-:Y:S02]  /*8290*/  IMAD.MOV.U32 R8, RZ, RZ, 0x192 ;  /* 0x00000192ff087424 */ /* 0x000fe400078e00ff */
[----:B------:R-:W-:Y:S01]  /*82a0*/  IMAD.MOV.U32 R13, RZ, RZ, RZ ;  /* 0x000000ffff0d7224 */ /* 0x000fe200078e00ff */
[----:B------:R-:W3:Y:S01]  /*82b0*/  LDCU.64 UR6, c[0x4][0x78] ;  /* 0x01000f00ff0677ac */ /* 0x000ee20008000a00 */
[----:B------:R-:W2:Y:S01]  /*82c0*/  LDC.64 R2, c[0x4][R3] ;  /* 0x0100000003027b82 */ /* 0x000ea20000000a00 */
        /* <DEDUP_REMOVED lines=9> */
.L_x_141:
[----:B------:R-:W-:Y:S01]  /*8360*/  ISETP.NE.AND P6, PT, R74, RZ, PT ;  /* 0x000000ff4a00720c */ /* 0x000fe20003fc5270 */
[----:B------:R-:W-:Y:S05]  /*8370*/  WARPSYNC.ALL ;  /* 0x0000000000007948 */ /* 0x000fea0003800000 */
[----:B------:R-:W-:Y:S01]  /*8380*/  R2UR UR4, R25 ;  /* 0x00000000190472ca */ /* 0x000fe200000e0000 */
[----:B------:R-:W-:Y:S01]  /*8390*/  IMAD.U32 R77, RZ, RZ, UR44 ;  /* 0x0000002cff4d7e24 */ /* 0x000fe2000f8e00ff */
[----:B----4-:R-:W-:Y:S01]  /*83a0*/  LOP3.LUT R20, R48, 0xffffe000, RZ, 0xc0, !PT ;  /* 0xffffe00030147812 */ /* 0x010fe200078ec0ff */
[----:B------:R-:W-:Y:S01]  /*83b0*/  BSSY.RECONVERGENT B0, `(.L_x_142) ;  /* 0x0000063000007945 */ /* 0x000fe20003800200 */
[----:B------:R-:W-:Y:S02]  /*83c0*/  LOP3.LUT R21, R49, 0xffffe000, RZ, 0xc0, !PT ;  /* 0xffffe00031157812 */ /* 0x000fe400078ec0ff */
[----:B------:R-:W-:Y:S02]  /*83d0*/  LOP3.LUT R26, R51, 0xffffe000, RZ, 0xc0, !PT ;  /* 0xffffe000331a7812 */ /* 0x000fe400078ec0ff */
[----:B------:R-:W-:Y:S01]  /*83e0*/  @P6 LEA R0, R77, UR43, 0x3 ;  /* 0x0000002b4d006c11 */ /* 0x000fe2000f8e18ff */
[----:B------:R-:W-:Y:S01]  /*83f0*/  IMAD.U32 R77, RZ, RZ, UR47 ;  /* 0x0000002fff4d7e24 */ /* 0x000fe2000f8e00ff */
[----:B------:R-:W-:Y:S02]  /*8400*/  LOP3.LUT R33, R44, 0xffffe000, RZ, 0xc0, !PT ;  /* 0xffffe0002c217812 */ /* 0x000fe400078ec0ff */
[----:B------:R-:W-:Y:S01]  /*8410*/  LOP3.LUT R32, R45, 0xffffe000, RZ, 0xc0, !PT ;  /* 0xffffe0002d207812 */ /* 0x000fe200078ec0ff */
[----:B---3--:R-:W1:Y:S01]  /*8420*/  LDTM.x16 R4, tmem[UR4+0x20] ;  /* 0x00002004000479ee */ /* 0x008e620008240000 */
        /* <DEDUP_REMOVED lines=91> */
.L_x_143:
[----:B------:R-:W-:Y:S05]  /*89e0*/  BSYNC.RECONVERGENT B0 ;  /* 0x0000000000007941 */ /* 0x000fea0003800200 */
.L_x_142:
        /* <DEDUP_REMOVED lines=21> */
.L_x_147:
[----:B------:R-:W-:Y:S05]  /*8b40*/  BSYNC B0 ;  /* 0x0000000000007941 */ /* 0x000fea0003800000 */
.L_x_146:
[----:B------:R-:W-:Y:S11]  /*8b50*/  ISETP.NE.AND P0, PT, R76, RZ, PT ;  /* 0x000000ff4c00720c */ /* 0x000ff60003f05270 */
[----:B------:R-:W-:Y:S02]  /*8b60*/  @!UPT UIADD3 URZ, UPT, UPT, URZ, URZ, URZ ;  /* 0x000000fffffff290 */ /* 0x000fe4000fffe0ff */
[----:B------:R3:W4:Y:S04]  /*8b70*/  @P0 LDS.128 R48, [R4] ;  /* 0x0000000004300984 */ /* 0x0007280000000c00 */
[----:B------:R3:W1:Y:S04]  /*8b80*/  @P0 LDS.128 R44, [R3+0x10] ;  /* 0x00001000032c0984 */ /* 0x0006680000000c00 */
[----:B------:R3:W1:Y:S04]  /*8b90*/  @P0 LDS.128 R40, [R2+0x20] ;  /* 0x0000200002280984 */ /* 0x0006680000000c00 */
[----:B------:R3:W1:Y:S02]  /*8ba0*/  @P0 LDS.128 R36, [R34+0x30] ;  /* 0x0000300022240984 */ /* 0x0006640000000c00 */
.L_x_145:
[----:B------:R-:W-:Y:S05]  /*8bb0*/  BSYNC B1 ;  /* 0x0000000000017941 */ /* 0x000fea0003800000 */
.L_x_144:
        /* <DEDUP_REMOVED lines=21> */
.L_x_149:
[----:B------:R-:W-:Y:S01]  /*8d10*/  ISETP.NE.AND P0, PT, R71, RZ, PT ;  /* 0x000000ff4700720c */ /* 0x000fe20003f05270 */
[----:B------:R-:W-:Y:S05]  /*8d20*/  WARPSYNC.ALL ;  /* 0x0000000000007948 */ /* 0x000fea0003800000 */
[----:B------:R-:W-:Y:S01]  /*8d30*/  R2UR UR4, R25 ;  /* 0x00000000190472ca */ /* 0x000fe200000e0000 */
[----:B------:R-:W-:Y:S01]  /*8d40*/  VIADD R75, R75, 0x150 ;  /* 0x000001504b4b7836 */ /* 0x000fe20000000000 */
[----:B----4-:R-:W-:Y:S01]  /*8d50*/  LOP3.LUT R0, R48, 0xffffe000, RZ, 0xc0, !PT ;  /* 0xffffe00030007812 */ /* 0x010fe200078ec0ff */
[----:B------:R-:W-:Y:S01]  /*8d60*/  BSSY.RECONVERGENT B0, `(.L_x_150) ;  /* 0x000005f000007945 */ /* 0x000fe20003800200 */
[----:B---3--:R-:W-:Y:S02]  /*8d70*/  LOP3.LUT R2, R49, 0xffffe000, RZ, 0xc0, !PT ;  /* 0xffffe00031027812 */ /* 0x008fe400078ec0ff */
[----:B------:R-:W-:Y:S02]  /*8d80*/  LOP3.LUT R3, R50, 0xffffe000, RZ, 0xc0, !PT ;  /* 0xffffe00032037812 */ /* 0x000fe400078ec0ff */
[----:B------:R-:W-:Y:S02]  /*8d90*/  LOP3.LUT R20, R51, 0xffffe000, RZ, 0xc0, !PT ;  /* 0xffffe00033147812 */ /* 0x000fe400078ec0ff */
[----:B------:R-:W-:Y:S02]  /*8da0*/  LOP3.LUT R21, R44, 0xffffe000, RZ, 0xc0, !PT ;  /* 0xffffe0002c157812 */ /* 0x000fe400078ec0ff */
[----:B------:R-:W-:Y:S01]  /*8db0*/  LOP3.LUT R26, R45, 0xffffe000, RZ, 0xc0, !PT ;  /* 0xffffe0002d1a7812 */ /* 0x000fe200078ec0ff */
[----:B------:R-:W1:Y:S01]  /*8dc0*/  LDTM.x16 R4, tmem[UR4+0x30] ;  /* 0x00003004000479ee */ /* 0x000e620008240000 */
[----:B------:R-:W-:Y:S01]  /*8dd0*/  LOP3.LUT R29, R46, 0xffffe000, RZ, 0xc0, !PT ;  /* 0xffffe0002e1d7812 */ /* 0x000fe200078ec0ff */
[----:B------:R-:W-:Y:S01]  /*8de0*/  NOP ;  /* 0x0000000000007918 */ /* 0x000fe20000000000 */
[----:B------:R-:W-:Y:S02]  /*8df0*/  LOP3.LUT R28, R47, 0xffffe000, RZ, 0xc0, !PT ;  /* 0xffffe0002f1c7812 */ /* 0x000fe400078ec0ff */
[----:B------:R-:W-:Y:S02]  /*8e00*/  LOP3.LUT R75, R75, 0xfefffff8, RZ, 0xc0, !PT ;  /* 0xfefffff84b4b7812 */ /* 0x000fe400078ec0ff */
[----:B------:R-:W-:Y:S02]  /*8e10*/  LOP3.LUT R31, R40, 0xffffe000, RZ, 0xc0, !PT ;  /* 0xffffe000281f7812 */ /* 0x000fe400078ec0ff */
[----:B------:R-:W-:Y:S01]  /*8e20*/  LOP3.LUT R30, R41, 0xffffe000, RZ, 0xc0, !PT ;  /* 0xffffe000291e7812 */ /* 0x000fe200078ec0ff */
[----:B-1----:R1:W-:Y:S01]  /*8e30*/  SYNCS.ARRIVE.TRANS64.RED.A1T0 RZ, [R75+URZ], RZ ;  /* 0x000000ff4bff79a7 */ /* 0x0023e200081004ff */
[----:B------:R-:W-:Y:S02]  /*8e40*/  LOP3.LUT R33, R42, 0xffffe000, RZ, 0xc0, !PT ;  /* 0xffffe0002a217812 */ /* 0x000fe400078ec0ff */
[----:B------:R-:W-:Y:S02]  /*8e50*/  LOP3.LUT R32, R43, 0xffffe000, RZ, 0xc0, !PT ;  /* 0xffffe0002b207812 */ /* 0x000fe400078ec0ff */
[----:B------:R-:W-:Y:S02]  /*8e60*/  LOP3.LUT R35, R36, 0xffffe000, RZ, 0xc0, !PT ;  /* 0xffffe00024237812 */ /* 0x000fe400078ec0ff */
[----:B------:R-:W-:Y:S02]  /*8e70*/  LOP3.LUT R34, R37, 0xffffe000, RZ, 0xc0, !PT ;  /* 0xffffe00025227812 */ /* 0x000fe400078ec0ff */
[----:B------:R-:W-:Y:S02]  /*8e80*/  LOP3.LUT R37, R38, 0xffffe000, RZ, 0xc0, !PT ;  /* 0xffffe00026257812 */ /* 0x000fe400078ec0ff */
[----:B------:R-:W-:Y:S01]  /*8e90*/  LOP3.LUT R36, R39, 0xffffe000, RZ, 0xc0, !PT ;  /* 0xffffe00027247812 */ /* 0x000fe200078ec0ff */
[C---:B------:R-:W-:Y:S01]  /*8ea0*/  FMUL R4, R24.reuse, R4 ;  /* 0x0000000418047220 */ /* 0x040fe20000400000 */
[C---:B------:R-:W-:Y:S01]  /*8eb0*/  FMUL R5, R24.reuse, R5 ;  /* 0x0000000518057220 */ /* 0x040fe20000400000 */
[C---:B------:R-:W-:Y:S01]  /*8ec0*/  FMUL R6, R24.reuse, R6 ;  /* 0x0000000618067220 */ /* 0x040fe20000400000 */
[C---:B------:R-:W-:Y:S01]  /*8ed0*/  FMUL R7, R24.reuse, R7 ;  /* 0x0000000718077220 */ /* 0x040fe20000400000 */
[C---:B------:R-:W-:Y:S01]  /*8ee0*/  FFMA R4, R27.reuse, R0, R4 ;  /* 0x000000001b047223 */ /* 0x040fe20000000004 */
[C---:B------:R-:W-:Y:S01]  /*8ef0*/  FFMA R5, R27.reuse, R2, R5 ;  /* 0x000000021b057223 */ /* 0x040fe20000000005 */
[C---:B------:R-:W-:Y:S01]  /*8f00*/  FFMA R6, R27.reuse, R3, R6 ;  /* 0x000000031b067223 */ /* 0x040fe20000000006 */
[C---:B------:R-:W-:Y:S01]  /*8f10*/  FFMA R7, R27.reuse, R20, R7 ;  /* 0x000000141b077223 */ /* 0x040fe20000000007 */
[C---:B------:R-:W-:Y:S01]  /*8f20*/  FMUL R8, R24.reuse, R8 ;  /* 0x0000000818087220 */ /* 0x040fe20000400000 */
[C---:B------:R-:W-:Y:S01]  /*8f30*/  FMUL R9, R24.reuse, R9 ;  /* 0x0000000918097220 */ /* 0x040fe20000400000 */
[C---:B------:R-:W-:Y:S01]  /*8f40*/  FMUL R10, R24.reuse, R10 ;  /* 0x0000000a180a7220 */ /* 0x040fe20000400000 */
[C---:B------:R-:W-:Y:S01]  /*8f50*/  FMUL R11, R24.reuse, R11 ;  /* 0x0000000b180b7220 */ /* 0x040fe20000400000 */
[----:B------:R-:W-:Y:S01]  /*8f60*/  F2FP.TF32.F32.PACK_B R4, R4 ;  /* 0x00000004ff04723e */ /* 0x000fe200024050ff */
[C---:B------:R-:W-:Y:S01]  /*8f70*/  FFMA R8, R27.reuse, R21, R8 ;  /* 0x000000151b087223 */ /* 0x040fe20000000008 */
[----:B------:R-:W-:Y:S01]  /*8f80*/  F2FP.TF32.F32.PACK_B R5, R5 ;  /* 0x00000005ff05723e */ /* 0x000fe200024050ff */
[C---:B------:R-:W-:Y:S01]  /*8f90*/  FFMA R9, R27.reuse, R26, R9 ;  /* 0x0000001a1b097223 */ /* 0x040fe20000000009 */
[----:B------:R-:W-:Y:S01]  /*8fa0*/  F2FP.TF32.F32.PACK_B R6, R6 ;  /* 0x00000006ff06723e */ /* 0x000fe200024050ff */
[C---:B------:R-:W-:Y:S01]  /*8fb0*/  FFMA R10, R27.reuse, R29, R10 ;  /* 0x0000001d1b0a7223 */ /* 0x040fe2000000000a */
[----:B------:R-:W-:Y:S01]  /*8fc0*/  F2FP.TF32.F32.PACK_B R7, R7 ;  /* 0x00000007ff07723e */ /* 0x000fe200024050ff */
[C---:B------:R-:W-:Y:S01]  /*8fd0*/  FFMA R11, R27.reuse, R28, R11 ;  /* 0x0000001c1b0b7223 */ /* 0x040fe2000000000b */
[C---:B------:R-:W-:Y:S01]  /*8fe0*/  FMUL R12, R24.reuse, R12 ;  /* 0x0000000c180c7220 */ /* 0x040fe20000400000 */
[----:B------:R-:W-:Y:S01]  /*8ff0*/  F2FP.TF32.F32.PACK_B R8, R8 ;  /* 0x00000008ff08723e */ /* 0x000fe200024050ff */
[C---:B------:R-:W-:Y:S01]  /*9000*/  FMUL R13, R24.reuse, R13 ;  /* 0x0000000d180d7220 */ /* 0x040fe20000400000 */
[----:B------:R1:W-:Y:S01]  /*9010*/  STS.128 [R69+0x6000], R4 ;  /* 0x0060000445007388 */ /* 0x0003e20000000c00 */
        /* <DEDUP_REMOVED lines=8> */
[C---:B------:R-:W-:Y:S01]  /*90a0*/  FFMA R15, R27.reuse, R32, R15 ;  /* 0x000000201b0f7223 */ /* 0x040fe2000000000f */
[C---:B------:R-:W-:Y:S01]  /*90b0*/  FMUL R16, R24.reuse, R16 ;  /* 0x0000001018107220 */ /* 0x040fe20000400000 */
[----:B------:R-:W-:Y:S01]  /*90c0*/  F2FP.TF32.F32.PACK_B R12, R12 ;  /* 0x0000000cff0c723e */ /* 0x000fe200024050ff */
[----:B------:R1:W-:Y:S01]  /*90d0*/  STS.128 [R68+0x6010], R8 ;  /* 0x0060100844007388 */ /* 0x0003e20000000c00 */
[C---:B------:R-:W-:Y:S01]  /*90e0*/  FMUL R17, R24.reuse, R17 ;  /* 0x0000001118117220 */ /* 0x040fe20000400000 */
        /* <DEDUP_REMOVED lines=8> */
[----:B------:R-:W-:Y:S01]  /*9170*/  FFMA R19, R27, R36, R19 ;  /* 0x000000241b137223 */ /* 0x000fe20000000013 */
[----:B------:R-:W-:Y:S02]  /*9180*/  F2FP.TF32.F32.PACK_B R16, R16 ;  /* 0x00000010ff10723e */ /* 0x000fe400024050ff */
[----:B------:R1:W-:Y:S01]  /*9190*/  STS.128 [R67+0x6020], R12 ;  /* 0x0060200c43007388 */ /* 0x0003e20000000c00 */
[----:B------:R-:W-:Y:S02]  /*91a0*/  F2FP.TF32.F32.PACK_B R17, R17 ;  /* 0x00000011ff11723e */ /* 0x000fe400024050ff */
        /* <DEDUP_REMOVED lines=26> */
.L_x_151:
[----:B------:R-:W-:Y:S05]  /*9350*/  BSYNC.RECONVERGENT B0 ;  /* 0x0000000000007941 */ /* 0x000fea0003800200 */
.L_x_150:
[----:B------:R-:W-:Y:S01]  /*9360*/  BAR.SYNC.DEFER_BLOCKING 0x1, 0x80 ;  /* 0x0042000000007b1d */ /* 0x000fe20000010000 */
[----:B------:R-:W-:Y:S01]  /*9370*/  UISETP.NE.AND UP0, UPT, UR52, -0x4, UPT ;  /* 0xfffffffc3400788c */ /* 0x000fe2000bf05270 */
[----:B------:R-:W-:Y:S08]  /*9380*/  IADD3 R0, PT, PT, R22, 0x1, RZ ;  /* 0x0000000116007810 */ /* 0x000ff00007ffe0ff */
[----:B------:R-:W-:Y:S05]  /*9390*/  BRA.U !UP0, `(.L_x_152) ;  /* 0x0000000108287547 */ /* 0x000fea000b800000 */
[----:B------:R-:W-:Y:S01]  /*93a0*/  ISETP.NE.AND P0, PT, R74, RZ, PT ;  /* 0x000000ff4a00720c */ /* 0x000fe20003f05270 */
[----:B------:R-:W-:Y:S01]  /*93b0*/  IMAD.U32 R3, RZ, RZ, UR46 ;  /* 0x0000002eff037e24 */ /* 0x000fe2000f8e00ff */
[----:B------:R-:W-:Y:S01]  /*93c0*/  UIADD3 UR4, UPT, UPT, UR46, 0x1, URZ ;  /* 0x000000012e047890 */ /* 0x000fe2000fffe0ff */
[----:B------:R-:W-:Y:S03]  /*93d0*/  IMAD.U32 R2, RZ, RZ, UR47 ;  /* 0x0000002fff027e24 */ /* 0x000fe6000f8e00ff */
[----:B------:R-:W-:Y:S04]  /*93e0*/  UISETP.NE.AND UP0, UPT, UR4, 0x4, UPT ;  /* 0x000000040400788c */ /* 0x000fe8000bf05270 */
[----:B------:R-:W-:Y:S03]  /*93f0*/  USEL UR46, UR4, URZ, UP0 ;  /* 0x000000ff042e7287 */ /* 0x000fe60008000000 */
[----:B------:R-:W-:Y:S05]  /*9400*/  @P0 LEA R3, R3, UR43, 0x3 ;  /* 0x0000002b03030c11 */ /* 0x000fea000f8e18ff */
[----:B------:R-:W-:Y:S05]  /*9410*/  @P0 VIADD R3, R3, 0xe0 ;  /* 0x000000e003030836 */ /* 0x000fea0000000000 */
[----:B------:R-:W-:Y:S04]  /*9420*/  @P0 PRMT R2, R2, 0x654, R3 ;  /* 0x0000065402020816 */ /* 0x000fe80000000003 */
[----:B------:R3:W-:Y:S03]  /*9430*/  @P0 SYNCS.ARRIVE.TRANS64.RED.A1T0 RZ, [R2+URZ], RZ ;  /* 0x000000ff02ff09a7 */ /* 0x0007e600081004ff */
.L_x_152:
[----:B------:R-:W-:Y:S01]  /*9440*/  R2UR UR4, R58 ;  /* 0x000000003a0472ca */ /* 0x000fe200000e0000 */
[----:B------:R-:W-:Y:S01]  /*9450*/  UISETP.NE.AND UP0, UPT, UR62, URZ, UPT ;  /* 0x000000ff3e00728c */ /* 0x000fe2000bf05270 */
[----:B------:R-:W-:Y:S01]  /*9460*/  ISETP.NE.AND P0, PT, R62, 0x2, PT ;  /* 0x000000023e00780c */ /* 0x000fe20003f05270 */
[----:B------:R-:W-:Y:S01]  /*9470*/  UIADD3 UR24, UPT, UPT, UR37, UR63, URZ ;  /* 0x0000003f25187290 */ /* 0x000fe2000fffe0ff */
[----:B------:R-:W-:Y:S01]  /*9480*/  ISETP.NE.AND P1, PT, R0, 0x4, PT ;  /* 0x000000040000780c */ /* 0x000fe20003f25270 */
[----:B------:R-:W-:Y:S01]  /*9490*/  UIADD3 UR52, UPT, UPT, UR52, 0x4, URZ ;  /* 0x0000000434347890 */ /* 0x000fe2000fffe0ff */
[----:B------:R-:W-:Y:S01]  /*94a0*/  SEL R3, RZ, 0x1, P0 ;  /* 0x00000001ff037807 */ /* 0x000fe20000000000 */
[----:B------:R-:W-:Y:S01]  /*94b0*/  UMOV UR36, UR61 ;  /* 0x0000003d00247c82 */ /* 0x000fe20008000000 */
[----:B---3--:R-:W-:Y:S02]  /*94c0*/  SEL R2, RZ, 0x1, P1 ;  /* 0x00000001ff027807 */ /* 0x008fe40000800000 */
[----:B------:R-:W-:Y:S02]  /*94d0*/  LOP3.LUT R64, R64, R3, RZ, 0x3c, !PT ;  /* 0x0000000340407212 */ /* 0x000fe400078e3cff */
[----:B------:R-:W-:Y:S01]  /*94e0*/  LOP3.LUT R65, R65, R2, RZ, 0x3c, !PT ;  /* 0x0000000241417212 */ /* 0x000fe200078e3cff */
[----:B------:R-:W-:Y:S01]  /*94f0*/  UIADD3 UR20, UPT, UPT, UR38, UR4, URZ ;  /* 0x0000000426147290 */ /* 0x000fe2000fffe0ff */
[----:B------:R-:W-:Y:S02]  /*9500*/  SEL R62, R62, RZ, P0 ;  /* 0x000000ff3e3e7207 */ /* 0x000fe40000000000 */
[----:B------:R-:W-:Y:S01]  /*9510*/  SEL R22, R0, RZ, P1 ;  /* 0x000000ff00167207 */ /* 0x000fe20000800000 */
[----:B------:R-:W-:Y:S08]  /*9520*/  BRA.U UP0, `(.L_x_153) ;  /* 0xffffffc900907547 */ /* 0x000ff0000b83ffff */
[----:B------:R-:W-:-:S13]  /*9530*/  R2UR UR4, R59 ;  /* 0x000000003b0472ca */ /* 0x000fda00000e0000 */
[----:B------:R-:W-:-:S09]  /*9540*/  UISETP.NE.AND UP0, UPT, UR4, URZ, UPT ;  /* 0x000000ff0400728c */ /* 0x000fd2000bf05270 */
[----:B------:R-:W-:Y:S05]  /*9550*/  BRA.U !UP0, `(.L_x_154) ;  /* 0x0000000108487547 */ /* 0x000fea000b800000 */
[----:B------:R-:W3:Y:S02]  /*9560*/  LDCU.64 UR4, c[0x0][0x890] ;  /* 0x00011200ff0477ac */ /* 0x000ee40008000a00 */
[----:B---3--:R-:W-:-:S04]  /*9570*/  UISETP.NE.U32.AND UP0, UPT, UR4, URZ, UPT ;  /* 0x000000ff0400728c */ /* 0x008fc8000bf05070 */
[----:B------:R-:W-:-:S09]  /*9580*/  UISETP.NE.AND.EX UP0, UPT, UR5, URZ, UPT, UP0 ;  /* 0x000000ff0500728c */ /* 0x000fd2000bf05300 */
[----:B------:R-:W-:Y:S05]  /*9590*/  BRA.U UP0, `(.L_x_155) ;  /* 0x00000001000c7547 */ /* 0x000fea000b800000 */
[----:B------:R-:W-:-:S13]  /*95a0*/  FSETP.NEU.AND P0, PT, R27, RZ, PT ;  /* 0x000000ff1b00720b */ /* 0x000fda0003f0d000 */
[----:B------:R-:W-:Y:S05]  /*95b0*/  @!P0 EXIT ;  /* 0x000000000000894d */ /* 0x000fea0003800000 */
[----:B------:R-:W-:Y:S05]  /*95c0*/  BRA `(.L_x_154) ;  /* 0x00000000002c7947 */ /* 0x000fea0003800000 */
.L_x_155:
[----:B------:R-:W-:Y:S01]  /*95d0*/  ISETP.NE.AND P0, PT, R61, RZ, PT ;  /* 0x000000ff3d00720c */ /* 0x000fe20003f05270 */
[----:B------:R-:W-:-:S12]  /*95e0*/  BSSY.RECONVERGENT B0, `(.L_x_154) ;  /* 0x0000009000007945 */ /* 0x000fd80003800200 */
[----:B------:R-:W-:Y:S05]  /*95f0*/  @P0 BRA `(.L_x_156) ;  /* 0x0000000000140947 */ /* 0x000fea0003800000 */
[----:B------:R-:W3:Y:S02]  /*9600*/  LDCU.64 UR4, c[0x0][0x888] ;  /* 0x00011100ff0477ac */ /* 0x000ee40008000a00 */
[----:B---3--:R-:W-:-:S04]  /*9610*/  ISETP.NE.U32.AND P0, PT, RZ, UR4, PT ;  /* 0x00000004ff007c0c */ /* 0x008fc8000bf05070 */
[----:B------:R-:W-:-:S13]  /*9620*/  ISETP.NE.AND.EX P0, PT, RZ, UR5, PT, P0 ;  /* 0x00000005ff007c0c */ /* 0x000fda000bf05300 */
[----:B------:R-:W-:Y:S05]  /*9630*/  @!P0 EXIT ;  /* 0x000000000000894d */ /* 0x000fea0003800000 */
[----:B------:R-:W-:Y:S05]  /*9640*/  BRA `(.L_x_157) ;  /* 0x0000000000087947 */ /* 0x000fea0003800000 */
.L_x_156:
[----:B------:R-:W-:-:S13]  /*9650*/  FSETP.NEU.AND P0, PT, R27, RZ, PT ;  /* 0x000000ff1b00720b */ /* 0x000fda0003f0d000 */
[----:B------:R-:W-:Y:S05]  /*9660*/  @!P0 EXIT ;  /* 0x000000000000894d */ /* 0x000fea0003800000 */
.L_x_157:
[----:B------:R-:W-:Y:S05]  /*9670*/  BSYNC.RECONVERGENT B0 ;  /* 0x0000000000007941 */ /* 0x000fea0003800200 */
.L_x_154:
[----:B------:R-:W-:Y:S01]  /*9680*/  ULEA UR4, UR46, UR43, 0x3 ;  /* 0x0000002b2e047291 */ /* 0x000fe2000f8e18ff */
[----:B------:R-:W-:-:S04]  /*9690*/  DEPBAR.LE SB0, 0x0 ;  /* 0x000080000000791a */ /* 0x000fc80000000000 */
[----:B------:R-:W-:-:S04]  /*96a0*/  UIADD3 UR4, UPT, UPT, UR4, 0xe0, URZ ;  /* 0x000000e004047890 */ /* 0x000fc8000fffe0ff */
[----:B------:R-:W-:-:S09]  /*96b0*/  UPRMT UR4, UR47, 0x654, UR4 ;  /* 0x000006542f047896 */ /* 0x000fd20008000004 */
[----:B------:R-:W-:Y:S01]  /*96c0*/  SYNCS.ARRIVE.TRANS64.RED.A1T0 RZ, [UR4], RZ ;  /* 0x000000ffffff79a7 */ /* 0x000fe20008100404 */
[----:B------:R-:W-:Y:S05]  /*96d0*/  EXIT ;  /* 0x000000000000794d */ /* 0x000fea0003800000 */
.L_x_25:
[----:B--2---:R2:W3:Y:S02]  /*96e0*/  SYNCS.PHASECHK.TRANS64.TRYWAIT P0, [R3+URZ+0x180], R2 ;  /* 0x00018002030075a7 */ /* 0x0044e400080011ff */
[----:B---3--:R-:W-:Y:S05]  /*96f0*/  @!P0 NANOSLEEP.SYNCS 0x989680 ;  /* 0x009896800000895d */ /* 0x008fea0003900000 */
[----:B------:R-:W3:Y:S02]  /*9700*/  @!P0 SYNCS.PHASECHK.TRANS64 P0, [R3+URZ+0x180], R2 ;  /* 0x00018002030085a7 */ /* 0x000ee400080010ff */
[----:B---3--:R-:W-:Y:S05]  /*9710*/  @!P0 BRA `(.L_x_25) ;  /* 0xfffffffc00f08947 */ /* 0x008fea000383ffff */
[----:B------:R-:W-:Y:S05]  /*9720*/  BRA `(.L_x_158) ;  /* 0xffffff8400087947 */ /* 0x000fea000383ffff */
.L_x_28:
[----:B-1----:R-:W-:-:S07]  /*9730*/  MOV R0, UR33 ;  /* 0x0000002100007c02 */ /* 0x002fce0008000f00 */
.L_x_159:
[----:B-1----:R1:W2:Y:S02]  /*9740*/  SYNCS.PHASECHK.TRANS64.TRYWAIT P0, [R0+URZ+0x60], R3 ;  /* 0x00006003000075a7 */ /* 0x0022a400080011ff */
[----:B--2---:R-:W-:Y:S05]  /*9750*/  @!P0 NANOSLEEP.SYNCS 0x989680 ;  /* 0x009896800000895d */ /* 0x004fea0003900000 */
[----:B------:R-:W2:Y:S02]  /*9760*/  @!P0 SYNCS.PHASECHK.TRANS64 P0, [R0+URZ+0x60], R3 ;  /* 0x00006003000085a7 */ /* 0x000ea400080010ff */
[----:B--2---:R-:W-:Y:S05]  /*9770*/  @!P0 BRA `(.L_x_159) ;  /* 0xfffffffc00f08947 */ /* 0x004fea000383ffff */
[----:B------:R-:W-:Y:S05]  /*9780*/  BRA `(.L_x_27) ;  /* 0xffffff8400607947 */ /* 0x000fea000383ffff */
.L_x_35:
[----:B-1----:R-:W-:-:S07]  /*9790*/  MOV R0, UR17 ;  /* 0x0000001100007c02 */ /* 0x002fce0008000f00 */
.L_x_160:
[----:B-1----:R1:W2:Y:S02]  /*97a0*/  SYNCS.PHASECHK.TRANS64.TRYWAIT P0, [R0+URZ+0x60], R3 ;  /* 0x00006003000075a7 */ /* 0x0022a400080011ff */
[----:B--2---:R-:W-:Y:S05]  /*97b0*/  @!P0 NANOSLEEP.SYNCS 0x989680 ;  /* 0x009896800000895d */ /* 0x004fea0003900000 */
[----:B------:R-:W2:Y:S02]  /*97c0*/  @!P0 SYNCS.PHASECHK.TRANS64 P0, [R0+URZ+0x60], R3 ;  /* 0x00006003000085a7 */ /* 0x000ea400080010ff */
[----:B--2---:R-:W-:Y:S05]  /*97d0*/  @!P0 BRA `(.L_x_160) ;  /* 0xfffffffc00f08947 */ /* 0x004fea000383ffff */
[----:B------:R-:W-:Y:S05]  /*97e0*/  BRA `(.L_x_34) ;  /* 0xffffff8800207947 */ /* 0x000fea000383ffff */
.L_x_40:
[----:B-1----:R1:W2:Y:S02]  /*97f0*/  SYNCS.PHASECHK.TRANS64.TRYWAIT P0, [R3+URZ+0x110], R0 ;  /* 0x00011000030075a7 */ /* 0x0022a400080011ff */
[----:B--2---:R-:W-:Y:S05]  /*9800*/  @!P0 NANOSLEEP.SYNCS 0x989680 ;  /* 0x009896800000895d */ /* 0x004fea0003900000 */
[----:B------:R-:W2:Y:S02]  /*9810*/  @!P0 SYNCS.PHASECHK.TRANS64 P0, [R3+URZ+0x110], R0 ;  /* 0x00011000030085a7 */ /* 0x000ea400080010ff */
[----:B--2---:R-:W-:Y:S05]  /*9820*/  @!P0 BRA `(.L_x_40) ;  /* 0xfffffffc00f08947 */ /* 0x004fea000383ffff */
[----:B------:R-:W-:Y:S05]  /*9830*/  BRA `(.L_x_161) ;  /* 0xffffff8800c87947 */ /* 0x000fea000383ffff */
.L_x_44:
[----:B-1----:R-:W-:-:S07]  /*9840*/  MOV R0, UR4 ;  /* 0x0000000400007c02 */ /* 0x002fce0008000f00 */
.L_x_162:
[----:B-1----:R1:W2:Y:S02]  /*9850*/  SYNCS.PHASECHK.TRANS64.TRYWAIT P0, [R0+URZ], R3 ;  /* 0x00000003000075a7 */ /* 0x0022a400080011ff */
[----:B--2---:R-:W-:Y:S05]  /*9860*/  @!P0 NANOSLEEP.SYNCS 0x989680 ;  /* 0x009896800000895d */ /* 0x004fea0003900000 */
[----:B------:R-:W2:Y:S02]  /*9870*/  @!P0 SYNCS.PHASECHK.TRANS64 P0, [R0+URZ], R3 ;  /* 0x00000003000085a7 */ /* 0x000ea400080010ff */
[----:B--2---:R-:W-:Y:S05]  /*9880*/  @!P0 BRA `(.L_x_162) ;  /* 0xfffffffc00f08947 */ /* 0x004fea000383ffff */
[----:B------:R-:W-:Y:S05]  /*9890*/  BRA `(.L_x_163) ;  /* 0xffffff9000707947 */ /* 0x000fea000383ffff */
.L_x_45:
[----:B------:R-:W-:-:S07]  /*98a0*/  MOV R0, UR5 ;  /* 0x0000000500007c02 */ /* 0x000fce0008000f00 */
.L_x_164:
[----:B-1----:R1:W2:Y:S02]  /*98b0*/  SYNCS.PHASECHK.TRANS64.TRYWAIT P0, [R0+URZ], R3 ;  /* 0x00000003000075a7 */ /* 0x0022a400080011ff */
[----:B--2---:R-:W-:Y:S05]  /*98c0*/  @!P0 NANOSLEEP.SYNCS 0x989680 ;  /* 0x009896800000895d */ /* 0x004fea0003900000 */
[----:B------:R-:W2:Y:S02]  /*98d0*/  @!P0 SYNCS.PHASECHK.TRANS64 P0, [R0+URZ], R3 ;  /* 0x00000003000085a7 */ /* 0x000ea400080010ff */
[----:B--2---:R-:W-:Y:S05]  /*98e0*/  @!P0 BRA `(.L_x_164) ;  /* 0xfffffffc00f08947 */ /* 0x004fea000383ffff */
[----:B------:R-:W-:Y:S05]  /*98f0*/  BRA `(.L_x_165) ;  /* 0xffffff90007c7947 */ /* 0x000fea000383ffff */
.L_x_46:
[----:B------:R-:W-:-:S07]  /*9900*/  MOV R0, UR5 ;  /* 0x0000000500007c02 */ /* 0x000fce0008000f00 */
.L_x_166:
[----:B-1----:R1:W2:Y:S02]  /*9910*/  SYNCS.PHASECHK.TRANS64.TRYWAIT P0, [R0+URZ], R3 ;  /* 0x00000003000075a7 */ /* 0x0022a400080011ff */
[----:B--2---:R-:W-:Y:S05]  /*9920*/  @!P0 NANOSLEEP.SYNCS 0x989680 ;  /* 0x009896800000895d */ /* 0x004fea0003900000 */
[----:B------:R-:W2:Y:S02]  /*9930*/  @!P0 SYNCS.PHASECHK.TRANS64 P0, [R0+URZ], R3 ;  /* 0x00000003000085a7 */ /* 0x000ea400080010ff */
[----:B--2---:R-:W-:Y:S05]  /*9940*/  @!P0 BRA `(.L_x_166) ;  /* 0xfffffffc00f08947 */ /* 0x004fea000383ffff */
[----:B------:R-:W-:Y:S05]  /*9950*/  BRA `(.L_x_167) ;  /* 0xffffff9000887947 */ /* 0x000fea000383ffff */
.L_x_47:
[----:B------:R-:W-:-:S07]  /*9960*/  MOV R0, UR5 ;  /* 0x0000000500007c02 */ /* 0x000fce0008000f00 */
.L_x_168:
[----:B-1----:R1:W2:Y:S02]  /*9970*/  SYNCS.PHASECHK.TRANS64.TRYWAIT P0, [R0+URZ], R3 ;  /* 0x00000003000075a7 */ /* 0x0022a400080011ff */
[----:B--2---:R-:W-:Y:S05]  /*9980*/  @!P0 NANOSLEEP.SYNCS 0x989680 ;  /* 0x009896800000895d */ /* 0x004fea0003900000 */
[----:B------:R-:W2:Y:S02]  /*9990*/  @!P0 SYNCS.PHASECHK.TRANS64 P0, [R0+URZ], R3 ;  /* 0x00000003000085a7 */ /* 0x000ea400080010ff */
[----:B--2---:R-:W-:Y:S05]  /*99a0*/  @!P0 BRA `(.L_x_168) ;  /* 0xfffffffc00f08947 */ /* 0x004fea000383ffff */
[----:B------:R-:W-:Y:S05]  /*99b0*/  BRA `(.L_x_169) ;  /* 0xffffff9000947947 */ /* 0x000fea000383ffff */
.L_x_48:
[----:B------:R-:W-:-:S07]  /*99c0*/  MOV R0, UR5 ;  /* 0x0000000500007c02 */ /* 0x000fce0008000f00 */
.L_x_170:
[----:B-1----:R1:W2:Y:S02]  /*99d0*/  SYNCS.PHASECHK.TRANS64.TRYWAIT P0, [R0+URZ], R3 ;  /* 0x00000003000075a7 */ /* 0x0022a400080011ff */
[----:B--2---:R-:W-:Y:S05]  /*99e0*/  @!P0 NANOSLEEP.SYNCS 0x989680 ;  /* 0x009896800000895d */ /* 0x004fea0003900000 */
[----:B------:R-:W2:Y:S02]  /*99f0*/  @!P0 SYNCS.PHASECHK.TRANS64 P0, [R0+URZ], R3 ;  /* 0x00000003000085a7 */ /* 0x000ea400080010ff */
[----:B--2---:R-:W-:Y:S05]  /*9a00*/  @!P0 BRA `(.L_x_170) ;  /* 0xfffffffc00f08947 */ /* 0x004fea000383ffff */
[----:B------:R-:W-:Y:S05]  /*9a10*/  BRA `(.L_x_171) ;  /* 0xffffff9000a07947 */ /* 0x000fea000383ffff */
.L_x_49:
[----:B------:R-:W-:-:S07]  /*9a20*/  MOV R0, UR5 ;  /* 0x0000000500007c02 */ /* 0x000fce0008000f00 */
.L_x_172:
[----:B-1----:R1:W2:Y:S02]  /*9a30*/  SYNCS.PHASECHK.TRANS64.TRYWAIT P0, [R0+URZ], R3 ;  /* 0x00000003000075a7 */ /* 0x0022a400080011ff */
[----:B--2---:R-:W-:Y:S05]  /*9a40*/  @!P0 NANOSLEEP.SYNCS 0x989680 ;  /* 0x009896800000895d */ /* 0x004fea0003900000 */
[----:B------:R-:W2:Y:S02]  /*9a50*/  @!P0 SYNCS.PHASECHK.TRANS64 P0, [R0+URZ], R3 ;  /* 0x00000003000085a7 */ /* 0x000ea400080010ff */
[----:B--2---:R-:W-:Y:S05]  /*9a60*/  @!P0 BRA `(.L_x_172) ;  /* 0xfffffffc00f08947 */ /* 0x004fea000383ffff */
[----:B------:R-:W-:Y:S05]  /*9a70*/  BRA `(.L_x_173) ;  /* 0xffffff9000ac7947 */ /* 0x000fea000383ffff */
.L_x_50:
[----:B------:R-:W-:-:S07]  /*9a80*/  MOV R0, UR5 ;  /* 0x0000000500007c02 */ /* 0x000fce0008000f00 */
.L_x_174:
[----:B-1----:R1:W2:Y:S02]  /*9a90*/  SYNCS.PHASECHK.TRANS64.TRYWAIT P0, [R0+URZ], R3 ;  /* 0x00000003000075a7 */ /* 0x0022a400080011ff */
[----:B--2---:R-:W-:Y:S05]  /*9aa0*/  @!P0 NANOSLEEP.SYNCS 0x989680 ;  /* 0x009896800000895d */ /* 0x004fea0003900000 */
[----:B------:R-:W2:Y:S02]  /*9ab0*/  @!P0 SYNCS.PHASECHK.TRANS64 P0, [R0+URZ], R3 ;  /* 0x00000003000085a7 */ /* 0x000ea400080010ff */
[----:B--2---:R-:W-:Y:S05]  /*9ac0*/  @!P0 BRA `(.L_x_174) ;  /* 0xfffffffc00f08947 */ /* 0x004fea000383ffff */
[----:B------:R-:W-:Y:S05]  /*9ad0*/  BRA `(.L_x_175) ;  /* 0xffffff9000b87947 */ /* 0x000fea000383ffff */
.L_x_51:
[----:B------:R-:W-:-:S07]  /*9ae0*/  MOV R0, UR5 ;  /* 0x0000000500007c02 */ /* 0x000fce0008000f00 */
.L_x_176:
[----:B-1----:R1:W2:Y:S02]  /*9af0*/  SYNCS.PHASECHK.TRANS64.TRYWAIT P0, [R0+URZ], R3 ;  /* 0x00000003000075a7 */ /* 0x0022a400080011ff */
[----:B--2---:R-:W-:Y:S05]  /*9b00*/  @!P0 NANOSLEEP.SYNCS 0x989680 ;  /* 0x009896800000895d */ /* 0x004fea0003900000 */
[----:B------:R-:W2:Y:S02]  /*9b10*/  @!P0 SYNCS.PHASECHK.TRANS64 P0, [R0+URZ], R3 ;  /* 0x00000003000085a7 */ /* 0x000ea400080010ff */
[----:B--2---:R-:W-:Y:S05]  /*9b20*/  @!P0 BRA `(.L_x_176) ;  /* 0xfffffffc00f08947 */ /* 0x004fea000383ffff */
[----:B------:R-:W-:Y:S05]  /*9b30*/  BRA `(.L_x_177) ;  /* 0xffffff9000c47947 */ /* 0x000fea000383ffff */
.L_x_52:
[----:B------:R-:W-:-:S07]  /*9b40*/  MOV R0, UR5 ;  /* 0x0000000500007c02 */ /* 0x000fce0008000f00 */
.L_x_178:
[----:B-1----:R1:W2:Y:S02]  /*9b50*/  SYNCS.PHASECHK.TRANS64.TRYWAIT P0, [R0+URZ], R3 ;  /* 0x00000003000075a7 */ /* 0x0022a400080011ff */
[----:B--2---:R-:W-:Y:S05]  /*9b60*/  @!P0 NANOSLEEP.SYNCS 0x989680 ;  /* 0x009896800000895d */ /* 0x004fea0003900000 */
[----:B------:R-:W2:Y:S02]  /*9b70*/  @!P0 SYNCS.PHASECHK.TRANS64 P0, [R0+URZ], R3 ;  /* 0x00000003000085a7 */ /* 0x000ea400080010ff */
[----:B--2---:R-:W-:Y:S05]  /*9b80*/  @!P0 BRA `(.L_x_178) ;  /* 0xfffffffc00f08947 */ /* 0x004fea000383ffff */
[----:B------:R-:W-:Y:S05]  /*9b90*/  BRA `(.L_x_179) ;  /* 0xffffff9000d07947 */ /* 0x000fea000383ffff */
.L_x_53:
[----:B------:R-:W-:-:S07]  /*9ba0*/  MOV R0, UR5 ;  /* 0x0000000500007c02 */ /* 0x000fce0008000f00 */
.L_x_180:
[----:B-1----:R1:W2:Y:S02]  /*9bb0*/  SYNCS.PHASECHK.TRANS64.TRYWAIT P0, [R0+URZ], R3 ;  /* 0x00000003000075a7 */ /* 0x0022a400080011ff */
[----:B--2---:R-:W-:Y:S05]  /*9bc0*/  @!P0 NANOSLEEP.SYNCS 0x989680 ;  /* 0x009896800000895d */ /* 0x004fea0003900000 */
[----:B------:R-:W2:Y:S02]  /*9bd0*/  @!P0 SYNCS.PHASECHK.TRANS64 P0, [R0+URZ], R3 ;  /* 0x00000003000085a7 */ /* 0x000ea400080010ff */
[----:B--2---:R-:W-:Y:S05]  /*9be0*/  @!P0 BRA `(.L_x_180) ;  /* 0xfffffffc00f08947 */ /* 0x004fea000383ffff */
[----:B------:R-:W-:Y:S05]  /*9bf0*/  BRA `(.L_x_181) ;  /* 0xffffff9000dc7947 */ /* 0x000fea000383ffff */
.L_x_54:
[----:B------:R-:W-:-:S07]  /*9c00*/  MOV R0, UR5 ;  /* 0x0000000500007c02 */ /* 0x000fce0008000f00 */
.L_x_182:
[----:B-1----:R1:W2:Y:S02]  /*9c10*/  SYNCS.PHASECHK.TRANS64.TRYWAIT P0, [R0+URZ], R3 ;  /* 0x00000003000075a7 */ /* 0x0022a400080011ff */
[----:B--2---:R-:W-:Y:S05]  /*9c20*/  @!P0 NANOSLEEP.SYNCS 0x989680 ;  /* 0x009896800000895d */ /* 0x004fea0003900000 */
[----:B------:R-:W2:Y:S02]  /*9c30*/  @!P0 SYNCS.PHASECHK.TRANS64 P0, [R0+URZ], R3 ;  /* 0x00000003000085a7 */ /* 0x000ea400080010ff */
[----:B--2---:R-:W-:Y:S05]  /*9c40*/  @!P0 BRA `(.L_x_182) ;  /* 0xfffffffc00f08947 */ /* 0x004fea000383ffff */
[----:B------:R-:W-:Y:S05]  /*9c50*/  BRA `(.L_x_183) ;  /* 0xffffff9000e87947 */ /* 0x000fea000383ffff */
.L_x_57:
[----:B-1----:R1:W2:Y:S02]  /*9c60*/  SYNCS.PHASECHK.TRANS64.TRYWAIT P0, [R2+URZ+0x170], R5 ;  /* 0x00017005020075a7 */ /* 0x0022a400080011ff */
[----:B--2---:R-:W-:Y:S05]  /*9c70*/  @!P0 NANOSLEEP.SYNCS 0x989680 ;  /* 0x009896800000895d */ /* 0x004fea0003900000 */
[----:B------:R-:W2:Y:S02]  /*9c80*/  @!P0 SYNCS.PHASECHK.TRANS64 P0, [R2+URZ+0x170], R5 ;  /* 0x00017005020085a7 */ /* 0x000ea400080010ff */
[----:B--2---:R-:W-:Y:S05]  /*9c90*/  @!P0 BRA `(.L_x_57) ;  /* 0xfffffffc00f08947 */ /* 0x004fea000383ffff */
[----:B------:R-:W-:Y:S05]  /*9ca0*/  BRA `(.L_x_184) ;  /* 0xffffff9400447947 */ /* 0x000fea000383ffff */
.L_x_58:
[----:B------:R-:W-:-:S07]  /*9cb0*/  MOV R2, UR4 ;  /* 0x0000000400027c02 */ /* 0x000fce0008000f00 */
.L_x_185:
[----:B-1----:R1:W2:Y:S02]  /*9cc0*/  SYNCS.PHASECHK.TRANS64.TRYWAIT P0, [R2+URZ+0x120], R5 ;  /* 0x00012005020075a7 */ /* 0x0022a400080011ff */
[----:B--2---:R-:W-:Y:S05]  /*9cd0*/  @!P0 NANOSLEEP.SYNCS 0x989680 ;  /* 0x009896800000895d */ /* 0x004fea0003900000 */
[----:B------:R-:W2:Y:S02]  /*9ce0*/  @!P0 SYNCS.PHASECHK.TRANS64 P0, [R2+URZ+0x120], R5 ;  /* 0x00012005020085a7 */ /* 0x000ea400080010ff */
[----:B--2---:R-:W-:Y:S05]  /*9cf0*/  @!P0 BRA `(.L_x_185) ;  /* 0xfffffffc00f08947 */ /* 0x004fea000383ffff */
[----:B------:R-:W-:Y:S05]  /*9d00*/  BRA `(.L_x_186) ;  /* 0xffffff9400547947 */ /* 0x000fea000383ffff */
.L_x_59:
[----:B-1----:R1:W2:Y:S02]  /*9d10*/  SYNCS.PHASECHK.TRANS64.TRYWAIT P1, [R2+URZ+0x110], R5 ;  /* 0x00011005020075a7 */ /* 0x0022a400080211ff */
[----:B--2---:R-:W-:Y:S05]  /*9d20*/  @!P1 NANOSLEEP.SYNCS 0x989680 ;  /* 0x009896800000995d */ /* 0x004fea0003900000 */
[----:B------:R-:W2:Y:S02]  /*9d30*/  @!P1 SYNCS.PHASECHK.TRANS64 P1, [R2+URZ+0x110], R5 ;  /* 0x00011005020095a7 */ /* 0x000ea400080210ff */
[----:B--2---:R-:W-:Y:S05]  /*9d40*/  @!P1 BRA `(.L_x_59) ;  /* 0xfffffffc00f09947 */ /* 0x004fea000383ffff */
[----:B------:R-:W-:Y:S05]  /*9d50*/  BRA `(.L_x_187) ;  /* 0xffffff9400847947 */ /* 0x000fea000383ffff */
.L_x_62:
[----:B------:R-:W-:-:S07]  /*9d60*/  MOV R0, UR4 ;  /* 0x0000000400007c02 */ /* 0x000fce0008000f00 */
.L_x_188:
[----:B-1----:R1:W2:Y:S02]  /*9d70*/  SYNCS.PHASECHK.TRANS64.TRYWAIT P0, [R0+URZ+0x120], R3 ;  /* 0x00012003000075a7 */ /* 0x0022a400080011ff */
[----:B--2---:R-:W-:Y:S05]  /*9d80*/  @!P0 NANOSLEEP.SYNCS 0x989680 ;  /* 0x009896800000895d */ /* 0x004fea0003900000 */
[----:B------:R-:W2:Y:S02]  /*9d90*/  @!P0 SYNCS.PHASECHK.TRANS64 P0, [R0+URZ+0x120], R3 ;  /* 0x00012003000085a7 */ /* 0x000ea400080010ff */
[----:B--2---:R-:W-:Y:S05]  /*9da0*/  @!P0 BRA `(.L_x_188) ;  /* 0xfffffffc00f08947 */ /* 0x004fea000383ffff */
[----:B------:R-:W-:Y:S05]  /*9db0*/  BRA `(.L_x_61) ;  /* 0xffffff9400d87947 */ /* 0x000fea000383ffff */
.L_x_71:
[----:B-1----:R-:W-:-:S04]  /*9dc0*/  MOV R0, UR5 ;  /* 0x0000000500007c02 */ /* 0x002fc80008000f00 */
[----:B------:R1:W2:Y:S03]  /*9dd0*/  SYNCS.PHASECHK.TRANS64.TRYWAIT P0, [R0+URZ+0x8], R7 ;  /* 0x00000807000075a7 */ /* 0x0002a600080011ff */
[----:B--2---:R-:W-:Y:S05]  /*9de0*/  @!P0 NANOSLEEP.SYNCS 0x989680 ;  /* 0x009896800000895d */ /* 0x004fea0003900000 */
[----:B------:R-:W2:Y:S02]  /*9df0*/  @!P0 SYNCS.PHASECHK.TRANS64 P0, [R0+URZ+0x8], R7 ;  /* 0x00000807000085a7 */ /* 0x000ea400080010ff */
[----:B--2---:R-:W-:Y:S05]  /*9e00*/  @!P0 BRA `(.L_x_71) ;  /* 0xfffffffc00ec8947 */ /* 0x004fea000383ffff */
[----:B------:R-:W-:Y:S05]  /*9e10*/  BRA `(.L_x_70) ;  /* 0xffffff98008c7947 */ /* 0x000fea000383ffff */
.L_x_73:
[----:B------:R-:W-:Y:S01]  /*9e20*/  BSSY B0, `(.L_x_189) ;  /* 0x0000006000007945 */ /* 0x000fe20003800000 */
[----:B------:R-:W-:-:S07]  /*9e30*/  MOV R15, 0xffffffff ;  /* 0xffffffff000f7802 */ /* 0x000fce0000000f00 */
[----:B-1---5:R-:W-:Y:S05]  /*9e40*/  WARPSYNC.COLLECTIVE R15, `(.L_x_190) ;  /* 0x000000000f0c7348 */ /* 0x022fea0003c00000 */
[----:B------:R-:W-:Y:S02]  /*9e50*/  ELECT P6, UR79, PT ;  /* 0x00000000004f782f */ /* 0x000fe400038c0000 */
[----:B------:R-:W-:Y:S01]  /*9e60*/  MOV R14, UR79 ;  /* 0x0000004f000e7c02 */ /* 0x000fe20008000f00 */
[----:B-1---5:R-:W-:Y:S10]  /*9e70*/  ENDCOLLECTIVE ;  /* 0x000000000000791b */ /* 0x022ff40003800000 */
.L_x_190:
[----:B------:R-:W-:Y:S05]  /*9e80*/  BSYNC B0 ;  /* 0x0000000000007941 */ /* 0x000fea0003800000 */
.L_x_189:
[----:B------:R-:W-:Y:S01]  /*9e90*/  PLOP3.LUT P0, PT, P6, PT, PT, 0x80, 0x8 ;  /* 0x000000000008781c */ /* 0x000fe2000370f070 */
[----:B------:R-:W-:-:S12]  /*9ea0*/  BRA `(.L_x_191) ;  /* 0xffffff9800b87947 */ /* 0x000fd8000383ffff */
.L_x_75:
[----:B-1----:R-:W-:-:S04]  /*9eb0*/  MOV R0, UR5 ;  /* 0x0000000500007c02 */ /* 0x002fc80008000f00 */
[----:B------:R1:W2:Y:S03]  /*9ec0*/  SYNCS.PHASECHK.TRANS64.TRYWAIT P0, [R0+URZ+0x8], R5 ;  /* 0x00000805000075a7 */ /* 0x0002a600080011ff */
[----:B--2---:R-:W-:Y:S05]  /*9ed0*/  @!P0 NANOSLEEP.SYNCS 0x989680 ;  /* 0x009896800000895d */ /* 0x004fea0003900000 */
[----:B------:R-:W2:Y:S02]  /*9ee0*/  @!P0 SYNCS.PHASECHK.TRANS64 P0, [R0+URZ+0x8], R5 ;  /* 0x00000805000085a7 */ /* 0x000ea400080010ff */
[----:B--2---:R-:W-:Y:S05]  /*9ef0*/  @!P0 BRA `(.L_x_75) ;  /* 0xfffffffc00ec8947 */ /* 0x004fea000383ffff */
[----:B------:R-:W-:Y:S05]  /*9f00*/  BRA `(.L_x_74) ;  /* 0xffffff9800bc7947 */ /* 0x000fea000383ffff */
.L_x_76:
[----:B-1----:R1:W2:Y:S02]  /*9f10*/  SYNCS.PHASECHK.TRANS64.TRYWAIT P0, [R0+URZ+0x110], R5 ;  /* 0x00011005000075a7 */ /* 0x0022a400080011ff */
[----:B--2---:R-:W-:Y:S05]  /*9f20*/  @!P0 NANOSLEEP.SYNCS 0x989680 ;  /* 0x009896800000895d */ /* 0x004fea0003900000 */
[----:B------:R-:W2:Y:S02]  /*9f30*/  @!P0 SYNCS.PHASECHK.TRANS64 P0, [R0+URZ+0x110], R5 ;  /* 0x00011005000085a7 */ /* 0x000ea400080010ff */
[----:B--2---:R-:W-:Y:S05]  /*9f40*/  @!P0 BRA `(.L_x_76) ;  /* 0xfffffffc00f08947 */ /* 0x004fea000383ffff */
[----:B------:R-:W-:Y:S05]  /*9f50*/  BRA `(.L_x_192) ;  /* 0xffffff9c00a87947 */ /* 0x000fea000383ffff */
.L_x_78:
[----:B------:R-:W-:-:S07]  /*9f60*/  MOV R0, UR31 ;  /* 0x0000001f00007c02 */ /* 0x000fce0008000f00 */
.L_x_193:
[----:B-1----:R1:W2:Y:S02]  /*9f70*/  SYNCS.PHASECHK.TRANS64.TRYWAIT P0, [R0+URZ+0x150], R5 ;  /* 0x00015005000075a7 */ /* 0x0022a400080011ff */
[----:B--2---:R-:W-:Y:S05]  /*9f80*/  @!P0 NANOSLEEP.SYNCS 0x989680 ;  /* 0x009896800000895d */ /* 0x004fea0003900000 */
[----:B------:R-:W2:Y:S02]  /*9f90*/  @!P0 SYNCS.PHASECHK.TRANS64 P0, [R0+URZ+0x150], R5 ;  /* 0x00015005000085a7 */ /* 0x000ea400080010ff */
[----:B--2---:R-:W-:Y:S05]  /*9fa0*/  @!P0 BRA `(.L_x_193) ;  /* 0xfffffffc00f08947 */ /* 0x004fea000383ffff */
[----:B------:R-:W-:Y:S05]  /*9fb0*/  BRA `(.L_x_194) ;  /* 0xffffff9c00f47947 */ /* 0x000fea000383ffff */
.L_x_81:
[----:B------:R-:W-:Y:S07]  /*9fc0*/  MOV R0, UR5 ;  /* 0x0000000500007c02 */ /* 0x000fee0008000f00 */
.L_x_195:
[----:B-1----:R1:W2:Y:S02]  /*9fd0*/  SYNCS.PHASECHK.TRANS64.TRYWAIT P0, [R0+URZ], R5 ;  /* 0x00000005000075a7 */ /* 0x0022a400080011ff */
[----:B--2---:R-:W-:Y:S05]  /*9fe0*/  @!P0 NANOSLEEP.SYNCS 0x989680 ;  /* 0x009896800000895d */ /* 0x004fea0003900000 */
[----:B------:R-:W2:Y:S02]  /*9ff0*/  @!P0 SYNCS.PHASECHK.TRANS64 P0, [R0+URZ], R5 ;  /* 0x00000005000085a7 */ /* 0x000ea400080010ff */
[----:B--2---:R-:W-:Y:S05]  /*a000*/  @!P0 BRA `(.L_x_195) ;  /* 0xfffffffc00f08947 */ /* 0x004fea000383ffff */
[----:B------:R-:W-:Y:S05]  /*a010*/  BRA `(.L_x_80) ;  /* 0xffffffa000087947 */ /* 0x000fea000383ffff */
.L_x_85:
[----:B-1----:R-:W-:-:S07]  /*a020*/  MOV R0, UR4 ;  /* 0x0000000400007c02 */ /* 0x002fce0008000f00 */
.L_x_196:
[----:B-1----:R1:W2:Y:S02]  /*a030*/  SYNCS.PHASECHK.TRANS64.TRYWAIT P0, [R0+URZ], R3 ;  /* 0x00000003000075a7 */ /* 0x0022a400080011ff */
[----:B--2---:R-:W-:Y:S05]  /*a040*/  @!P0 NANOSLEEP.SYNCS 0x989680 ;  /* 0x009896800000895d */ /* 0x004fea0003900000 */
[----:B------:R-:W2:Y:S02]  /*a050*/  @!P0 SYNCS.PHASECHK.TRANS64 P0, [R0+URZ], R3 ;  /* 0x00000003000085a7 */ /* 0x000ea400080010ff */
[----:B--2---:R-:W-:Y:S05]  /*a060*/  @!P0 BRA `(.L_x_196) ;  /* 0xfffffffc00f08947 */ /* 0x004fea000383ffff */
[----:B------:R-:W-:Y:S05]  /*a070*/  BRA `(.L_x_197) ;  /* 0xffffffa000fc7947 */ /* 0x000fea000383ffff */
.L_x_86:
[----:B------:R-:W-:-:S07]  /*a080*/  MOV R0, UR5 ;  /* 0x0000000500007c02 */ /* 0x000fce0008000f00 */
.L_x_198:
[----:B-1----:R1:W2:Y:S02]  /*a090*/  SYNCS.PHASECHK.TRANS64.TRYWAIT P0, [R0+URZ], R3 ;  /* 0x00000003000075a7 */ /* 0x0022a400080011ff */
[----:B--2---:R-:W-:Y:S05]  /*a0a0*/  @!P0 NANOSLEEP.SYNCS 0x989680 ;  /* 0x009896800000895d */ /* 0x004fea0003900000 */
[----:B------:R-:W2:Y:S02]  /*a0b0*/  @!P0 SYNCS.PHASECHK.TRANS64 P0, [R0+URZ], R3 ;  /* 0x00000003000085a7 */ /* 0x000ea400080010ff */
[----:B--2---:R-:W-:Y:S05]  /*a0c0*/  @!P0 BRA `(.L_x_198) ;  /* 0xfffffffc00f08947 */ /* 0x004fea000383ffff */
[----:B------:R-:W-:Y:S05]  /*a0d0*/  BRA `(.L_x_199) ;  /* 0xffffffa400087947 */ /* 0x000fea000383ffff */
.L_x_87:
[----:B------:R-:W-:-:S07]  /*a0e0*/  MOV R0, UR5 ;  /* 0x0000000500007c02 */ /* 0x000fce0008000f00 */
.L_x_200:
[----:B-1----:R1:W2:Y:S02]  /*a0f0*/  SYNCS.PHASECHK.TRANS64.TRYWAIT P0, [R0+URZ], R3 ;  /* 0x00000003000075a7 */ /* 0x0022a400080011ff */
[----:B--2---:R-:W-:Y:S05]  /*a100*/  @!P0 NANOSLEEP.SYNCS 0x989680 ;  /* 0x009896800000895d */ /* 0x004fea0003900000 */
[----:B------:R-:W2:Y:S02]  /*a110*/  @!P0 SYNCS.PHASECHK.TRANS64 P0, [R0+URZ], R3 ;  /* 0x00000003000085a7 */ /* 0x000ea400080010ff */
[----:B--2---:R-:W-:Y:S05]  /*a120*/  @!P0 BRA `(.L_x_200) ;  /* 0xfffffffc00f08947 */ /* 0x004fea000383ffff */
[----:B------:R-:W-:Y:S05]  /*a130*/  BRA `(.L_x_201) ;  /* 0xffffffa400147947 */ /* 0x000fea000383ffff */
.L_x_90:
[----:B------:R-:W-:-:S07]  /*a140*/  MOV R0, UR26 ;  /* 0x0000001a00007c02 */ /* 0x000fce0008000f00 */
.L_x_202:
[----:B-1----:R1:W2:Y:S02]  /*a150*/  SYNCS.PHASECHK.TRANS64.TRYWAIT P1, [R0+URZ+0x190], R3 ;  /* 0x00019003000075a7 */ /* 0x0022a400080211ff */
[----:B--2---:R-:W-:Y:S05]  /*a160*/  @!P1 NANOSLEEP.SYNCS 0x989680 ;  /* 0x009896800000995d */ /* 0x004fea0003900000 */
[----:B------:R-:W2:Y:S02]  /*a170*/  @!P1 SYNCS.PHASECHK.TRANS64 P1, [R0+URZ+0x190], R3 ;  /* 0x00019003000095a7 */ /* 0x000ea400080210ff */
[----:B--2---:R-:W-:Y:S05]  /*a180*/  @!P1 BRA `(.L_x_202) ;  /* 0xfffffffc00f09947 */ /* 0x004fea000383ffff */
[----:B------:R-:W-:Y:S05]  /*a190*/  BRA `(.L_x_203) ;  /* 0xffffffa400607947 */ /* 0x000fea000383ffff */
.L_x_95:
[----:B--2---:R2:W3:Y:S02]  /*a1a0*/  SYNCS.PHASECHK.TRANS64.TRYWAIT P0, [R12+URZ+0x110], R9 ;  /* 0x000110090c0075a7 */ /* 0x0044e400080011ff */
[----:B---3--:R-:W-:Y:S05]  /*a1b0*/  @!P0 NANOSLEEP.SYNCS 0x989680 ;  /* 0x009896800000895d */ /* 0x008fea0003900000 */
[----:B------:R-:W3:Y:S02]  /*a1c0*/  @!P0 SYNCS.PHASECHK.TRANS64 P0, [R12+URZ+0x110], R9 ;  /* 0x000110090c0085a7 */ /* 0x000ee400080010ff */
[----:B---3--:R-:W-:Y:S05]  /*a1d0*/  @!P0 BRA `(.L_x_95) ;  /* 0xfffffffc00f08947 */ /* 0x008fea000383ffff */
[----:B------:R-:W-:Y:S05]  /*a1e0*/  BRA `(.L_x_204) ;  /* 0xffffffa800887947 */ /* 0x000fea000383ffff */
.L_x_98:
[----:B------:R-:W-:Y:S07]  /*a1f0*/  MOV R0, UR21 ;  /* 0x0000001500007c02 */ /* 0x000fee0008000f00 */
.L_x_205:
[----:B--2---:R2:W3:Y:S02]  /*a200*/  SYNCS.PHASECHK.TRANS64.TRYWAIT P2, [R0+URZ+0x108], R11 ;  /* 0x0001080b000075a7 */ /* 0x0044e400080411ff */
[----:B---3--:R-:W-:Y:S05]  /*a210*/  @!P2 NANOSLEEP.SYNCS 0x989680 ;  /* 0x009896800000a95d */ /* 0x008fea0003900000 */
[----:B------:R-:W3:Y:S02]  /*a220*/  @!P2 SYNCS.PHASECHK.TRANS64 P2, [R0+URZ+0x108], R11 ;  /* 0x0001080b0000a5a7 */ /* 0x000ee400080410ff */
[----:B---3--:R-:W-:Y:S05]  /*a230*/  @!P2 BRA `(.L_x_205) ;  /* 0xfffffffc00f0a947 */ /* 0x008fea000383ffff */
[----:B------:R-:W-:Y:S05]  /*a240*/  BRA `(.L_x_97) ;  /* 0xffffffac00f07947 */ /* 0x000fea000383ffff */
.L_x_101:
[----:B--2---:R-:W-:Y:S07]  /*a250*/  MOV R0, UR21 ;  /* 0x0000001500007c02 */ /* 0x004fee0008000f00 */
.L_x_206:
[----:B--2---:R2:W3:Y:S02]  /*a260*/  SYNCS.PHASECHK.TRANS64.TRYWAIT P0, [R0+URZ+0xe0], R9 ;  /* 0x0000e009000075a7 */ /* 0x0044e400080011ff */
[----:B---3--:R-:W-:Y:S05]  /*a270*/  @!P0 NANOSLEEP.SYNCS 0x989680 ;  /* 0x009896800000895d */ /* 0x008fea0003900000 */
[----:B------:R-:W3:Y:S02]  /*a280*/  @!P0 SYNCS.PHASECHK.TRANS64 P0, [R0+URZ+0xe0], R9 ;  /* 0x0000e009000085a7 */ /* 0x000ee400080010ff */
[----:B---3--:R-:W-:Y:S05]  /*a290*/  @!P0 BRA `(.L_x_206) ;  /* 0xfffffffc00f08947 */ /* 0x008fea000383ffff */
[----:B------:R-:W-:Y:S05]  /*a2a0*/  BRA `(.L_x_207) ;  /* 0xffffffb0004c7947 */ /* 0x000fea000383ffff */
.L_x_102:
[----:B------:R-:W-:Y:S07]  /*a2b0*/  MOV R0, UR21 ;  /* 0x0000001500007c02 */ /* 0x000fee0008000f00 */
.L_x_208:
[----:B--2---:R2:W3:Y:S02]  /*a2c0*/  SYNCS.PHASECHK.TRANS64.TRYWAIT P0, [R0+URZ+0xe8], R9 ;  /* 0x0000e809000075a7 */ /* 0x0044e400080011ff */
[----:B---3--:R-:W-:Y:S05]  /*a2d0*/  @!P0 NANOSLEEP.SYNCS 0x989680 ;  /* 0x009896800000895d */ /* 0x008fea0003900000 */
[----:B------:R-:W3:Y:S02]  /*a2e0*/  @!P0 SYNCS.PHASECHK.TRANS64 P0, [R0+URZ+0xe8], R9 ;  /* 0x0000e809000085a7 */ /* 0x000ee400080010ff */
[----:B---3--:R-:W-:Y:S05]  /*a2f0*/  @!P0 BRA `(.L_x_208) ;  /* 0xfffffffc00f08947 */ /* 0x008fea000383ffff */
[----:B------:R-:W-:Y:S05]  /*a300*/  BRA `(.L_x_209) ;  /* 0xffffffb000a87947 */ /* 0x000fea000383ffff */
.L_x_103:
[----:B------:R-:W-:Y:S07]  /*a310*/  MOV R0, UR21 ;  /* 0x0000001500007c02 */ /* 0x000fee0008000f00 */
.L_x_210:
[----:B--2---:R2:W3:Y:S02]  /*a320*/  SYNCS.PHASECHK.TRANS64.TRYWAIT P0, [R0+URZ+0xf0], R9 ;  /* 0x0000f009000075a7 */ /* 0x0044e400080011ff */
[----:B---3--:R-:W-:Y:S05]  /*a330*/  @!P0 NANOSLEEP.SYNCS 0x989680 ;  /* 0x009896800000895d */ /* 0x008fea0003900000 */
[----:B------:R-:W3:Y:S02]  /*a340*/  @!P0 SYNCS.PHASECHK.TRANS64 P0, [R0+URZ+0xf0], R9 ;  /* 0x0000f009000085a7 */ /* 0x000ee400080010ff */
[----:B---3--:R-:W-:Y:S05]  /*a350*/  @!P0 BRA `(.L_x_210) ;  /* 0xfffffffc00f08947 */ /* 0x008fea000383ffff */
[----:B------:R-:W-:Y:S05]  /*a360*/  BRA `(.L_x_211) ;  /* 0xffffffb400047947 */ /* 0x000fea000383ffff */
.L_x_104:
[----:B------:R-:W-:Y:S07]  /*a370*/  MOV R0, UR21 ;  /* 0x0000001500007c02 */ /* 0x000fee0008000f00 */
.L_x_212:
[----:B--2---:R2:W3:Y:S02]  /*a380*/  SYNCS.PHASECHK.TRANS64.TRYWAIT P0, [R0+URZ+0xf8], R9 ;  /* 0x0000f809000075a7 */ /* 0x0044e400080011ff */
[----:B---3--:R-:W-:Y:S05]  /*a390*/  @!P0 NANOSLEEP.SYNCS 0x989680 ;  /* 0x009896800000895d */ /* 0x008fea0003900000 */
[----:B------:R-:W3:Y:S02]  /*a3a0*/  @!P0 SYNCS.PHASECHK.TRANS64 P0, [R0+URZ+0xf8], R9 ;  /* 0x0000f809000085a7 */ /* 0x000ee400080010ff */
[----:B---3--:R-:W-:Y:S05]  /*a3b0*/  @!P0 BRA `(.L_x_212) ;  /* 0xfffffffc00f08947 */ /* 0x008fea000383ffff */
[----:B------:R-:W-:Y:S05]  /*a3c0*/  BRA `(.L_x_213) ;  /* 0xffffffb400607947 */ /* 0x000fea000383ffff */
.L_x_106:
[----:B------:R-:W-:-:S07]  /*a3d0*/  MOV R0, UR21 ;  /* 0x0000001500007c02 */ /* 0x000fce0008000f00 */
.L_x_214:
[----:B--2---:R2:W4:Y:S02]  /*a3e0*/  SYNCS.PHASECHK.TRANS64.TRYWAIT P0, [R0+URZ+0xe0], R3 ;  /* 0x0000e003000075a7 */ /* 0x00452400080011ff */
[----:B----4-:R-:W-:Y:S05]  /*a3f0*/  @!P0 NANOSLEEP.SYNCS 0x989680 ;  /* 0x009896800000895d */ /* 0x010fea0003900000 */
[----:B------:R-:W4:Y:S02]  /*a400*/  @!P0 SYNCS.PHASECHK.TRANS64 P0, [R0+URZ+0xe0], R3 ;  /* 0x0000e003000085a7 */ /* 0x000f2400080010ff */
[----:B----4-:R-:W-:Y:S05]  /*a410*/  @!P0 BRA `(.L_x_214) ;  /* 0xfffffffc00f08947 */ /* 0x010fea000383ffff */
[----:B------:R-:W-:Y:S05]  /*a420*/  BRA `(.L_x_215) ;  /* 0xffffffb400ec7947 */ /* 0x000fea000383ffff */
.L_x_107:
[----:B--2---:R-:W-:-:S07]  /*a430*/  MOV R0, UR21 ;  /* 0x0000001500007c02 */ /* 0x004fce0008000f00 */
.L_x_216:
[----:B--2---:R2:W4:Y:S02]  /*a440*/  SYNCS.PHASECHK.TRANS64.TRYWAIT P0, [R0+URZ+0xe8], R3 ;  /* 0x0000e803000075a7 */ /* 0x00452400080011ff */
[----:B----4-:R-:W-:Y:S05]  /*a450*/  @!P0 NANOSLEEP.SYNCS 0x989680 ;  /* 0x009896800000895d */ /* 0x010fea0003900000 */
[----:B------:R-:W4:Y:S02]  /*a460*/  @!P0 SYNCS.PHASECHK.TRANS64 P0, [R0+URZ+0xe8], R3 ;  /* 0x0000e803000085a7 */ /* 0x000f2400080010ff */
[----:B----4-:R-:W-:Y:S05]  /*a470*/  @!P0 BRA `(.L_x_216) ;  /* 0xfffffffc00f08947 */ /* 0x010fea000383ffff */
[----:B------:R-:W-:Y:S05]  /*a480*/  BRA `(.L_x_217) ;  /* 0xffffffb400dc7947 */ /* 0x000fea000383ffff */
.L_x_108:
[----:B--2---:R-:W-:-:S07]  /*a490*/  MOV R0, UR21 ;  /* 0x0000001500007c02 */ /* 0x004fce0008000f00 */
.L_x_218:
[----:B--2---:R2:W4:Y:S02]  /*a4a0*/  SYNCS.PHASECHK.TRANS64.TRYWAIT P0, [R0+URZ+0xf0], R3 ;  /* 0x0000f003000075a7 */ /* 0x00452400080011ff */
[----:B----4-:R-:W-:Y:S05]  /*a4b0*/  @!P0 NANOSLEEP.SYNCS 0x989680 ;  /* 0x009896800000895d */ /* 0x010fea0003900000 */
[----:B------:R-:W4:Y:S02]  /*a4c0*/  @!P0 SYNCS.PHASECHK.TRANS64 P0, [R0+URZ+0xf0], R3 ;  /* 0x0000f003000085a7 */ /* 0x000f2400080010ff */
[----:B----4-:R-:W-:Y:S05]  /*a4d0*/  @!P0 BRA `(.L_x_218) ;  /* 0xfffffffc00f08947 */ /* 0x010fea000383ffff */
[----:B------:R-:W-:Y:S05]  /*a4e0*/  BRA `(.L_x_219) ;  /* 0xffffffb400cc7947 */ /* 0x000fea000383ffff */
.L_x_110:
[----:B-1----:R1:W2:Y:S02]  /*a4f0*/  SYNCS.PHASECHK.TRANS64.TRYWAIT P0, [R3+URZ+0x110], R0 ;  /* 0x00011000030075a7 */ /* 0x0022a400080011ff */
[----:B--2---:R-:W-:Y:S05]  /*a500*/  @!P0 NANOSLEEP.SYNCS 0x989680 ;  /* 0x009896800000895d */ /* 0x004fea0003900000 */
[----:B------:R-:W2:Y:S02]  /*a510*/  @!P0 SYNCS.PHASECHK.TRANS64 P0, [R3+URZ+0x110], R0 ;  /* 0x00011000030085a7 */ /* 0x000ea400080010ff */
[----:B--2---:R-:W-:Y:S05]  /*a520*/  @!P0 BRA `(.L_x_110) ;  /* 0xfffffffc00f08947 */ /* 0x004fea000383ffff */
[----:B------:R-:W-:Y:S05]  /*a530*/  BRA `(.L_x_220) ;  /* 0xffffffb800a07947 */ /* 0x000fea000383ffff */
.L_x_121:
[----:B-1----:R-:W-:Y:S04]  /*a540*/  MOV R2, UR43 ;  /* 0x0000002b00027c02 */ /* 0x002fe80008000f00 */
[----:B------:R1:W2:Y:S03]  /*a550*/  SYNCS.PHASECHK.TRANS64.TRYWAIT P1, [R2+URZ+0xc0], R3 ;  /* 0x0000c003020075a7 */ /* 0x0002a600080211ff */
[----:B--2---:R-:W-:Y:S05]  /*a560*/  @!P1 NANOSLEEP.SYNCS 0x989680 ;  /* 0x009896800000995d */ /* 0x004fea0003900000 */
[----:B------:R-:W2:Y:S02]  /*a570*/  @!P1 SYNCS.PHASECHK.TRANS64 P1, [R2+URZ+0xc0], R3 ;  /* 0x0000c003020095a7 */ /* 0x000ea400080210ff */
[----:B--2---:R-:W-:Y:S05]  /*a580*/  @!P1 BRA `(.L_x_121) ;  /* 0xfffffffc00ec9947 */ /* 0x004fea000383ffff */
[----:B------:R-:W-:Y:S05]  /*a590*/  BRA `(.L_x_120) ;  /* 0xffffffc800107947 */ /* 0x000fea000383ffff */
.L_x_123:
[----:B-1----:R1:W4:Y:S02]  /*a5a0*/  SYNCS.PHASECHK.TRANS64.TRYWAIT P0, [R75+URZ+0x130], R0 ;  /* 0x000130004b0075a7 */ /* 0x00232400080011ff */
[----:B----4-:R-:W-:Y:S05]  /*a5b0*/  @!P0 NANOSLEEP.SYNCS 0x989680 ;  /* 0x009896800000895d */ /* 0x010fea0003900000 */
[----:B------:R-:W4:Y:S02]  /*a5c0*/  @!P0 SYNCS.PHASECHK.TRANS64 P0, [R75+URZ+0x130], R0 ;  /* 0x000130004b0085a7 */ /* 0x000f2400080010ff */
[----:B----4-:R-:W-:Y:S05]  /*a5d0*/  @!P0 BRA `(.L_x_123) ;  /* 0xfffffffc00f08947 */ /* 0x010fea000383ffff */
[----:B------:R-:W-:Y:S05]  /*a5e0*/  BRA `(.L_x_122) ;  /* 0xffffffc800387947 */ /* 0x000fea000383ffff */
.L_x_132:
[----:B-1----:R1:W3:Y:S02]  /*a5f0*/  SYNCS.PHASECHK.TRANS64.TRYWAIT P0, [R3+URZ+0xc0], R0 ;  /* 0x0000c000030075a7 */ /* 0x0022e400080011ff */
[----:B---3--:R-:W-:Y:S05]  /*a600*/  @!P0 NANOSLEEP.SYNCS 0x989680 ;  /* 0x009896800000895d */ /* 0x008fea0003900000 */
[----:B------:R-:W3:Y:S02]  /*a610*/  @!P0 SYNCS.PHASECHK.TRANS64 P0, [R3+URZ+0xc0], R0 ;  /* 0x0000c000030085a7 */ /* 0x000ee400080010ff */
[----:B---3--:R-:W-:Y:S05]  /*a620*/  @!P0 BRA `(.L_x_132) ;  /* 0xfffffffc00f08947 */ /* 0x008fea000383ffff */
[----:B------:R-:W-:Y:S05]  /*a630*/  BRA `(.L_x_131) ;  /* 0xffffffd000687947 */ /* 0x000fea000383ffff */
.L_x_140:
[----:B-1----:R1:W3:Y:S02]  /*a640*/  SYNCS.PHASECHK.TRANS64.TRYWAIT P0, [R0+URZ+0xc0], R7 ;  /* 0x0000c007000075a7 */ /* 0x0022e400080011ff */
[----:B---3--:R-:W-:Y:S05]  /*a650*/  @!P0 NANOSLEEP.SYNCS 0x989680 ;  /* 0x009896800000895d */ /* 0x008fea0003900000 */
[----:B------:R-:W3:Y:S02]  /*a660*/  @!P0 SYNCS.PHASECHK.TRANS64 P0, [R0+URZ+0xc0], R7 ;  /* 0x0000c007000085a7 */ /* 0x000ee400080010ff */
[----:B---3--:R-:W-:Y:S05]  /*a670*/  @!P0 BRA `(.L_x_140) ;  /* 0xfffffffc00f08947 */ /* 0x008fea000383ffff */
[----:B------:R-:W-:Y:S05]  /*a680*/  BRA `(.L_x_139) ;  /* 0xffffffd800c07947 */ /* 0x000fea000383ffff */
.L_x_148:
[----:B-1----:R1:W3:Y:S02]  /*a690*/  SYNCS.PHASECHK.TRANS64.TRYWAIT P0, [R0+URZ+0xc0], R5 ;  /* 0x0000c005000075a7 */ /* 0x0022e400080011ff */
[----:B---3--:R-:W-:Y:S05]  /*a6a0*/  @!P0 NANOSLEEP.SYNCS 0x989680 ;  /* 0x009896800000895d */ /* 0x008fea0003900000 */
[----:B------:R-:W3:Y:S02]  /*a6b0*/  @!P0 SYNCS.PHASECHK.TRANS64 P0, [R0+URZ+0xc0], R5 ;  /* 0x0000c005000085a7 */ /* 0x000ee400080010ff */
[----:B---3--:R-:W-:Y:S05]  /*a6c0*/  @!P0 BRA `(.L_x_148) ;  /* 0xfffffffc00f08947 */ /* 0x008fea000383ffff */
[----:B------:R-:W-:Y:S05]  /*a6d0*/  BRA `(.L_x_147) ;  /* 0xffffffe400187947 */ /* 0x000fea000383ffff */
        .weak           $__internal_0_$__cuda_sm10x_tcgen05_guardrail_trap_col_being_dealloced_not_returned_by_alloc
        .type           $__internal_0_$__cuda_sm10x_tcgen05_guardrail_trap_col_being_dealloced_not_returned_by_alloc,@function
        .size           $__internal_0_$__cuda_sm10x_tcgen05_guardrail_trap_col_being_dealloced_not_returned_by_alloc,($__internal_1_$__cuda_sm10x_tcgen05_guardrail_trap_phase_invalid_during_alloc - $__internal_0_$__cuda_sm10x_tcgen05_guardrail_trap_col_being_dealloced_not_returned_by_alloc)
$__internal_0_$__cuda_sm10x_tcgen05_guardrail_trap_col_being_dealloced_not_returned_by_alloc:
[----:B------:R-:W-:Y:S05]  /*a6e0*/  BPT.TRAP 0x1 ;  /* 0x000000040000795c */ /* 0x000fea0000300000 */
[----:B------:R-:W-:-:S04]  /*a6f0*/  HFMA2 R3, -RZ, RZ, 0, 0 ;  /* 0x00000000ff037431 */ /* 0x000fc800000001ff */
[----:B------:R-:W-:Y:S05]  /*a700*/  RET.REL.NODEC R2 `(_ZN7cutlass13device_kernelINS_4gemm6kernel13GemmUniversalIN4cute5tupleIJiiiiEEENS1_10collective13CollectiveMmaINS1_35MainloopSm100TmaUmmaWarpSpecializedILi12ELi2ELi4ENS5_IJNS4_1CILi2EEESB_NSA_ILi1EEEEEEEENS5_IJNSA_ILi128EEESF_NSA_ILi32EEEEEENS_10tfloat32_tENS5_IJlSC_lEEESI_SJ_NS4_8TiledMMAINS4_8MMA_AtomIJNS4_23SM100_MMA_TF32_2x1SM_SSISI_SI_fLi128ELi128ELNS4_4UMMA5MajorE0ELSO_0ELNSN_7ScaleInE0ELSP_0EEEEEENS4_6LayoutINS5_IJSC_SC_SC_EEENS5_IJNSA_ILi0EEESU_SU_EEEEENS5_IJNS4_10UnderscoreESX_SX_EEEEENS4_28SM100_TMA_2SM_LOAD_MULTICASTENS4_14ComposedLayoutINS4_7SwizzleILi3ELi4ELi3EEENS4_18smem_ptr_flag_bitsILi32EEENSS_INS5_IJNSA_ILi8EEESG_EEENS5_IJSG_SC_EEEEEEEvNS4_8identityENS4_18SM100_TMA_2SM_LOADES1A_vS1B_EENS_8epilogue10collective18CollectiveEpilogueINS1E_23Sm100TmaWarpSpecializedILi4ELi2ELi16ELb1ELb0EEEJNS5_IJNSA_ILi64EEESF_SG_EEENS5_IJNSS_IS1J_SC_EENSS_INS5_IJNSA_ILi16EEESB_EEENS5_IJSC_S1J_EEEEEEEESI_SJ_SI_SJ_NS1E_6fusion15FusionCallbacksIS1I_NS1R_17LinearCombinationISI_fSI_fLNS_15FloatRoundStyleE2EEES1K_S1Q_JEEENS4_5SM1004TMEM4LOAD26SM100_TMEM_LOAD_32dp32b16xENS4_13SM90_TMA_LOADENS11_INS12_ILi2ELi4ELi3EEES15_NSS_INS5_IJS16_S1M_EEENS5_IJS1M_SC_EEEEEEENS4_39AutoVectorizingCopyWithAssumedAlignmentILi128EEENS4_14SM90_TMA_STOREES26_S28_S28_EEEvvEEEEvNT_6ParamsE) ;  /* 0xffffff58023c7950 */ /* 0x000fea0003c3ffff */
        .weak           $__internal_1_$__cuda_sm10x_tcgen05_guardrail_trap_phase_invalid_during_alloc
        .type           $__internal_1_$__cuda_sm10x_tcgen05_guardrail_trap_phase_invalid_during_alloc,@function
        .size           $__internal_1_$__cuda_sm10x_tcgen05_guardrail_trap_phase_invalid_during_alloc,($__internal_2_$__cuda_sm10x_tcgen05_guardrail_trap_unallocated_columns_being_dealloced - $__internal_1_$__cuda_sm10x_tcgen05_guardrail_trap_phase_invalid_during_alloc)
$__internal_1_$__cuda_sm10x_tcgen05_guardrail_trap_phase_invalid_during_alloc:
[----:B------:R-:W-:Y:S05]  /*a710*/  BPT.TRAP 0x1 ;  /* 0x000000040000795c */ /* 0x000fea0000300000 */
[----:B------:R-:W-:-:S04]  /*a720*/  MOV R5, 0x0 ;  /* 0x0000000000057802 */ /* 0x000fc80000000f00 */
[----:B------:R-:W-:Y:S05]  /*a730*/  RET.REL.NODEC R4 `(_ZN7cutlass13device_kernelINS_4gemm6kernel13GemmUniversalIN4cute5tupleIJiiiiEEENS1_10collective13CollectiveMmaINS1_35MainloopSm100TmaUmmaWarpSpecializedILi12ELi2ELi4ENS5_IJNS4_1CILi2EEESB_NSA_ILi1EEEEEEEENS5_IJNSA_ILi128EEESF_NSA_ILi32EEEEEENS_10tfloat32_tENS5_IJlSC_lEEESI_SJ_NS4_8TiledMMAINS4_8MMA_AtomIJNS4_23SM100_MMA_TF32_2x1SM_SSISI_SI_fLi128ELi128ELNS4_4UMMA5MajorE0ELSO_0ELNSN_7ScaleInE0ELSP_0EEEEEENS4_6LayoutINS5_IJSC_SC_SC_EEENS5_IJNSA_ILi0EEESU_SU_EEEEENS5_IJNS4_10UnderscoreESX_SX_EEEEENS4_28SM100_TMA_2SM_LOAD_MULTICASTENS4_14ComposedLayoutINS4_7SwizzleILi3ELi4ELi3EEENS4_18smem_ptr_flag_bitsILi32EEENSS_INS5_IJNSA_ILi8EEESG_EEENS5_IJSG_SC_EEEEEEEvNS4_8identityENS4_18SM100_TMA_2SM_LOADES1A_vS1B_EENS_8epilogue10collective18CollectiveEpilogueINS1E_23Sm100TmaWarpSpecializedILi4ELi2ELi16ELb1ELb0EEEJNS5_IJNSA_ILi64EEESF_SG_EEENS5_IJNSS_IS1J_SC_EENSS_INS5_IJNSA_ILi16EEESB_EEENS5_IJSC_S1J_EEEEEEEESI_SJ_SI_SJ_NS1E_6fusion15FusionCallbacksIS1I_NS1R_17LinearCombinationISI_fSI_fLNS_15FloatRoundStyleE2EEES1K_S1Q_JEEENS4_5SM1004TMEM4LOAD26SM100_TMEM_LOAD_32dp32b16xENS4_13SM90_TMA_LOADENS11_INS12_ILi2ELi4ELi3EEES15_NSS_INS5_IJS16_S1M_EEENS5_IJS1M_SC_EEEEEEENS4_39AutoVectorizingCopyWithAssumedAlignmentILi128EEENS4_14SM90_TMA_STOREES26_S28_S28_EEEvvEEEEvNT_6ParamsE) ;  /* 0xffffff5804307950 */ /* 0x000fea0003c3ffff */
        .weak           $__internal_2_$__cuda_sm10x_tcgen05_guardrail_trap_unallocated_columns_being_dealloced
        .type           $__internal_2_$__cuda_sm10x_tcgen05_guardrail_trap_unallocated_columns_being_dealloced,@function
        .size           $__internal_2_$__cuda_sm10x_tcgen05_guardrail_trap_unallocated_columns_being_dealloced,(.L_x_222 - $__internal_2_$__cuda_sm10x_tcgen05_guardrail_trap_unallocated_columns_being_dealloced)
$__internal_2_$__cuda_sm10x_tcgen05_guardrail_trap_unallocated_columns_being_dealloced:
[----:B------:R-:W-:Y:S05]  /*a740*/  BPT.TRAP 0x1 ;  /* 0x000000040000795c */ /* 0x000fea0000300000 */
[----:B------:R-:W-:-:S04]  /*a750*/  HFMA2 R3, -RZ, RZ, 0, 0 ;  /* 0x00000000ff037431 */ /* 0x000fc800000001ff */
[----:B------:R-:W-:Y:S05]  /*a760*/  RET.REL.NODEC R2 `(_ZN7cutlass13device_kernelINS_4gemm6kernel13GemmUniversalIN4cute5tupleIJiiiiEEENS1_10collective13CollectiveMmaINS1_35MainloopSm100TmaUmmaWarpSpecializedILi12ELi2ELi4ENS5_IJNS4_1CILi2EEESB_NSA_ILi1EEEEEEEENS5_IJNSA_ILi128EEESF_NSA_ILi32EEEEEENS_10tfloat32_tENS5_IJlSC_lEEESI_SJ_NS4_8TiledMMAINS4_8MMA_AtomIJNS4_23SM100_MMA_TF32_2x1SM_SSISI_SI_fLi128ELi128ELNS4_4UMMA5MajorE0ELSO_0ELNSN_7ScaleInE0ELSP_0EEEEEENS4_6LayoutINS5_IJSC_SC_SC_EEENS5_IJNSA_ILi0EEESU_SU_EEEEENS5_IJNS4_10UnderscoreESX_SX_EEEEENS4_28SM100_TMA_2SM_LOAD_MULTICASTENS4_14ComposedLayoutINS4_7SwizzleILi3ELi4ELi3EEENS4_18smem_ptr_flag_bitsILi32EEENSS_INS5_IJNSA_ILi8EEESG_EEENS5_IJSG_SC_EEEEEEEvNS4_8identityENS4_18SM100_TMA_2SM_LOADES1A_vS1B_EENS_8epilogue10collective18CollectiveEpilogueINS1E_23Sm100TmaWarpSpecializedILi4ELi2ELi16ELb1ELb0EEEJNS5_IJNSA_ILi64EEESF_SG_EEENS5_IJNSS_IS1J_SC_EENSS_INS5_IJNSA_ILi16EEESB_EEENS5_IJSC_S1J_EEEEEEEESI_SJ_SI_SJ_NS1E_6fusion15FusionCallbacksIS1I_NS1R_17LinearCombinationISI_fSI_fLNS_15FloatRoundStyleE2EEES1K_S1Q_JEEENS4_5SM1004TMEM4LOAD26SM100_TMEM_LOAD_32dp32b16xENS4_13SM90_TMA_LOADENS11_INS12_ILi2ELi4ELi3EEES15_NSS_INS5_IJS16_S1M_EEENS5_IJS1M_SC_EEEEEEENS4_39AutoVectorizingCopyWithAssumedAlignmentILi128EEENS4_14SM90_TMA_STOREES26_S28_S28_EEEvvEEEEvNT_6ParamsE) ;  /* 0xffffff5802247950 */ /* 0x000fea0003c3ffff */
.L_x_221:
[----:B------:R-:W-:-:S00]  /*a770*/  BRA `(.L_x_221) ;  /* 0xfffffffc00fc7947 */ /* 0x000fc0000383ffff */
[----:B------:R-:W-:-:S00]  /*a780*/  NOP ;  /* 0x0000000000007918 */ /* 0x000fc00000000000 */
[----:B------:R-:W-:-:S00]  /*a790*/  NOP ;  /* 0x0000000000007918 */ /* 0x000fc00000000000 */
[----:B------:R-:W-:-:S00]  /*a7a0*/  NOP ;  /* 0x0000000000007918 */ /* 0x000fc00000000000 */
[----:B------:R-:W-:-:S00]  /*a7b0*/  NOP ;  /* 0x0000000000007918 */ /* 0x000fc00000000000 */
[----:B------:R-:W-:-:S00]  /*a7c0*/  NOP ;  /* 0x0000000000007918 */ /* 0x000fc00000000000 */
[----:B------:R-:W-:-:S00]  /*a7d0*/  NOP ;  /* 0x0000000000007918 */ /* 0x000fc00000000000 */
[----:B------:R-:W-:-:S00]  /*a7e0*/  NOP ;  /* 0x0000000000007918 */ /* 0x000fc00000000000 */
[----:B------:R-:W-:-:S00]  /*a7f0*/  NOP ;  /* 0x0000000000007918 */ /* 0x000fc00000000000 */
.L_x_222:


//--------------------- .nv.global.init           --------------------------
	.section	.nv.global.init,"aw",@progbits
.nv.global.init:
	.type		$str$27,@object
	.size		$str$27,($str$28 - $str$27)
$str$27:
        /*0000*/ 	.byte	0x28, 0x61, 0x64, 0x64, 0x72, 0x65, 0x73, 0x73, 0x20, 0x26, 0x20, 0x6d, 0x61, 0x73, 0x6b, 0x29
        /*0010*/ 	.byte	0x20, 0x3d, 0x3d, 0x20, 0x30, 0x00
	.type		$str$28,@object
	.size		$str$28,($str$26 - $str$28)
$str$28:
        /*0016*/ 	.byte	0x2f, 0x74, 0x6d, 0x70, 0x2f, 0x63, 0x75, 0x74, 0x6c, 0x61, 0x73, 0x73, 0x5f, 0x73, 0x77, 0x65
        /*0026*/ 	.byte	0x65, 0x70, 0x5f, 0x73, 0x72, 0x63, 0x2f, 0x69, 0x6e, 0x63, 0x6c, 0x75, 0x64, 0x65, 0x2f, 0x63
        /*0036*/ 	.byte	0x75, 0x74, 0x65, 0x2f, 0x70, 0x6f, 0x69, 0x6e, 0x74, 0x65, 0x72, 0x5f, 0x66, 0x6c, 0x61, 0x67
        /*0046*/ 	.byte	0x67, 0x65, 0x64, 0x2e, 0x68, 0x70, 0x70, 0x00
	.type		$str$26,@object
	.size		$str$26,($str$25 - $str$26)
$str$26:
        /*004e*/ 	.byte	0x2f, 0x74, 0x6d, 0x70, 0x2f, 0x63, 0x75, 0x74, 0x6c, 0x61, 0x73, 0x73, 0x5f, 0x73, 0x77, 0x65
        /*005e*/ 	.byte	0x65, 0x70, 0x5f, 0x73, 0x72, 0x63, 0x2f, 0x69, 0x6e, 0x63, 0x6c, 0x75, 0x64, 0x65, 0x2f, 0x63
        /*006e*/ 	.byte	0x75, 0x74, 0x65, 0x2f, 0x61, 0x74, 0x6f, 0x6d, 0x2f, 0x63, 0x6f, 0x70, 0x79, 0x5f, 0x74, 0x72
        /*007e*/ 	.byte	0x61, 0x69, 0x74, 0x73, 0x5f, 0x73, 0x6d, 0x31, 0x30, 0x30, 0x2e, 0x68, 0x70, 0x70, 0x00
	.type		$str$25,@object
	.size		$str$25,(__unnamed_1 - $str$25)
$str$25:
        /*008d*/ 	.byte	0x28, 0x28, 0x75, 0x69, 0x6e, 0x74, 0x33, 0x32, 0x5f, 0x74, 0x28, 0x74, 0x68, 0x72, 0x65, 0x61
        /*009d*/ 	.byte	0x64, 0x49, 0x64, 0x78, 0x2e, 0x78, 0x29, 0x20, 0x2f, 0x20, 0x33, 0x32, 0x29, 0x20, 0x25, 0x20
        /*00ad*/ 	.byte	0x34, 0x29, 0x20, 0x3d, 0x3d, 0x20, 0x28, 0x28, 0x28, 0x74, 0x6d, 0x65, 0x6d, 0x5f, 0x61, 0x64
        /*00bd*/ 	.byte	0x64, 0x72, 0x20, 0x3e, 0x3e, 0x20, 0x31, 0x36, 0x29, 0x20, 0x2f, 0x20, 0x33, 0x32, 0x29, 0x20
        /*00cd*/ 	.byte	0x25, 0x20, 0x34, 0x29, 0x00
	.type		__unnamed_1,@object
	.size		__unnamed_1,(__unnamed_2 - __unnamed_1)
__unnamed_1:
        /*00d2*/ 	.byte	0x61, 0x75, 0x74, 0x6f, 0x20, 0x63, 0x75, 0x74, 0x65, 0x3a, 0x3a, 0x61, 0x73, 0x5f, 0x70, 0x6f
        /* <DEDUP_REMOVED lines=24> */
        /*0262*/ 	.byte	0x43, 0x3c, 0x32, 0x30, 0x34, 0x38, 0x3e, 0x3e, 0x3e, 0x3e, 0x5d, 0x00
	.type		__unnamed_2,@object
	.size		__unnamed_2,(.L_2 - __unnamed_2)
__unnamed_2:
        /* <DEDUP_REMOVED lines=42> */
        /*050e*/ 	.byte	0x3e, 0x5d, 0x00
.L_2:


//--------------------- .nv.shared._ZN7cutlass13device_kernelINS_4gemm6kernel13GemmUniversalIN4cute5tupleIJiiiiEEENS1_10collective13CollectiveMmaINS1_35MainloopSm100TmaUmmaWarpSpecializedILi12ELi2ELi4ENS5_IJNS4_1CILi2EEESB_NSA_ILi1EEEEEEEENS5_IJNSA_ILi128EEESF_NSA_ILi32EEEEEENS_10tfloat32_tENS5_IJlSC_lEEESI_SJ_NS4_8TiledMMAINS4_8MMA_AtomIJNS4_23SM100_MMA_TF32_2x1SM_SSISI_SI_fLi128ELi128ELNS4_4UMMA5MajorE0ELSO_0ELNSN_7ScaleInE0ELSP_0EEEEEENS4_6LayoutINS5_IJSC_SC_SC_EEENS5_IJNSA_ILi0EEESU_SU_EEEEENS5_IJNS4_10UnderscoreESX_SX_EEEEENS4_28SM100_TMA_2SM_LOAD_MULTICASTENS4_14ComposedLayoutINS4_7SwizzleILi3ELi4ELi3EEENS4_18smem_ptr_flag_bitsILi32EEENSS_INS5_IJNSA_ILi8EEESG_EEENS5_IJSG_SC_EEEEEEEvNS4_8identityENS4_18SM100_TMA_2SM_LOADES1A_vS1B_EENS_8epilogue10collective18CollectiveEpilogueINS1E_23Sm100TmaWarpSpecializedILi4ELi2ELi16ELb1ELb0EEEJNS5_IJNSA_ILi64EEESF_SG_EEENS5_IJNSS_IS1J_SC_EENSS_INS5_IJNSA_ILi16EEESB_EEENS5_IJSC_S1J_EEEEEEEESI_SJ_SI_SJ_NS1E_6fusion15FusionCallbacksIS1I_NS1R_17LinearCombinationISI_fSI_fLNS_15FloatRoundStyleE2EEES1K_S1Q_JEEENS4_5SM1004TMEM4LOAD26SM100_TMEM_LOAD_32dp32b16xENS4_13SM90_TMA_LOADENS11_INS12_ILi2ELi4ELi3EEES15_NSS_INS5_IJS16_S1M_EEENS5_IJS1M_SC_EEEEEEENS4_39AutoVectorizingCopyWithAssumedAlignmentILi128EEENS4_14SM90_TMA_STOREES26_S28_S28_EEEvvEEEEvNT_6ParamsE --------------------------
	.section	.nv.shared._ZN7cutlass13device_kernelINS_4gemm6kernel13GemmUniversalIN4cute5tupleIJiiiiEEENS1_10collective13CollectiveMmaINS1_35MainloopSm100TmaUmmaWarpSpecializedILi12ELi2ELi4ENS5_IJNS4_1CILi2EEESB_NSA_ILi1EEEEEEEENS5_IJNSA_ILi128EEESF_NSA_ILi32EEEEEENS_10tfloat32_tENS5_IJlSC_lEEESI_SJ_NS4_8TiledMMAINS4_8MMA_AtomIJNS4_23SM100_MMA_TF32_2x1SM_SSISI_SI_fLi128ELi128ELNS4_4UMMA5MajorE0ELSO_0ELNSN_7ScaleInE0ELSP_0EEEEEENS4_6LayoutINS5_IJSC_SC_SC_EEENS5_IJNSA_ILi0EEESU_SU_EEEEENS5_IJNS4_10UnderscoreESX_SX_EEEEENS4_28SM100_TMA_2SM_LOAD_MULTICASTENS4_14ComposedLayoutINS4_7SwizzleILi3ELi4ELi3EEENS4_18smem_ptr_flag_bitsILi32EEENSS_INS5_IJNSA_ILi8EEESG_EEENS5_IJSG_SC_EEEEEEEvNS4_8identityENS4_18SM100_TMA_2SM_LOADES1A_vS1B_EENS_8epilogue10collective18CollectiveEpilogueINS1E_23Sm100TmaWarpSpecializedILi4ELi2ELi16ELb1ELb0EEEJNS5_IJNSA_ILi64EEESF_SG_EEENS5_IJNSS_IS1J_SC_EENSS_INS5_IJNSA_ILi16EEESB_EEENS5_IJSC_S1J_EEEEEEEESI_SJ_SI_SJ_NS1E_6fusion15FusionCallbacksIS1I_NS1R_17LinearCombinationISI_fSI_fLNS_15FloatRoundStyleE2EEES1K_S1Q_JEEENS4_5SM1004TMEM4LOAD26SM100_TMEM_LOAD_32dp32b16xENS4_13SM90_TMA_LOADENS11_INS12_ILi2ELi4ELi3EEES15_NSS_INS5_IJS16_S1M_EEENS5_IJS1M_SC_EEEEEEENS4_39AutoVectorizingCopyWithAssumedAlignmentILi128EEENS4_14SM90_TMA_STOREES26_S28_S28_EEEvvEEEEvNT_6ParamsE,"aw",@nobits
	.sectionflags	@""
	.align	16
	.zero		1024


//--------------------- .nv.shared.reserved.0     --------------------------
	.section	.nv.shared.reserved.0,"aw",@nobits
	.weak		__nv_reservedSMEM_offset_0_alias
	.size		__nv_reservedSMEM_offset_0_alias, 0, 64
	.other		__nv_reservedSMEM_offset_0_alias,@"STO_CUDA_RESERVED_SHARED STV_DEFAULT"
__nv_reservedSMEM_offset_0_alias:
	.zero		0
.nv.shared.reserved.0:
	.zero		64
	.weak		__nv_reservedSMEM_tcgen05_partition
	.type		__nv_reservedSMEM_tcgen05_partition,@object
	.size		__nv_reservedSMEM_tcgen05_partition,(.L_0 - __nv_reservedSMEM_tcgen05_partition)
__nv_reservedSMEM_tcgen05_partition:
	.zero		32
.L_0:


//--------------------- .nv.global                --------------------------
	.section	.nv.global,"aw",@nobits
.nv.global:
	.type		_ZN40_INTERNAL_2da1d856_4_k_cu_99f1599e_293664cute1_E,@object
	.size		_ZN40_INTERNAL_2da1d856_4_k_cu_99f1599e_293664cute1_E,(_ZN40_INTERNAL_2da1d856_4_k_cu_99f1599e_293664cuda3std3__45__cpo6cbeginE - _ZN40_INTERNAL_2da1d856_4_k_cu_99f1599e_293664cute1_E)
_ZN40_INTERNAL_2da1d856_4_k_cu_99f1599e_293664cute1_E:
	.zero		1
	.type		_ZN40_INTERNAL_2da1d856_4_k_cu_99f1599e_293664cuda3std3__45__cpo6cbeginE,@object
	.size		_ZN40_INTERNAL_2da1d856_4_k_cu_99f1599e_293664cuda3std3__45__cpo6cbeginE,(_ZN40_INTERNAL_2da1d856_4_k_cu_99f1599e_293664cuda3std3__48in_placeE - _ZN40_INTERNAL_2da1d856_4_k_cu_99f1599e_293664cuda3std3__45__cpo6cbeginE)
_ZN40_INTERNAL_2da1d856_4_k_cu_99f1599e_293664cuda3std3__45__cpo6cbeginE:
	.zero		1
	.type		_ZN40_INTERNAL_2da1d856_4_k_cu_99f1599e_293664cuda3std3__48in_placeE,@object
	.size		_ZN40_INTERNAL_2da1d856_4_k_cu_99f1599e_293664cuda3std3__48in_placeE,(_ZN40_INTERNAL_2da1d856_4_k_cu_99f1599e_293664cuda3std6ranges3__45__cpo9iter_moveE - _ZN40_INTERNAL_2da1d856_4_k_cu_99f1599e_293664cuda3std3__48in_placeE)
_ZN40_INTERNAL_2da1d856_4_k_cu_99f1599e_293664cuda3std3__48in_placeE:
	.zero		1
	.type		_ZN40_INTERNAL_2da1d856_4_k_cu_99f1599e_293664cuda3std6ranges3__45__cpo9iter_moveE,@object
	.size		_ZN40_INTERNAL_2da1d856_4_k_cu_99f1599e_293664cuda3std6ranges3__45__cpo9iter_moveE,(_ZN40_INTERNAL_2da1d856_4_k_cu_99f1599e_293664cuda3std3__45__cpo5beginE - _ZN40_INTERNAL_2da1d856_4_k_cu_99f1599e_293664cuda3std6ranges3__45__cpo9iter_moveE)
_ZN40_INTERNAL_2da1d856_4_k_cu_99f1599e_293664cuda3std6ranges3__45__cpo9iter_moveE:
	.zero		1
	.type		_ZN40_INTERNAL_2da1d856_4_k_cu_99f1599e_293664cuda3std3__45__cpo5beginE,@object
	.size		_ZN40_INTERNAL_2da1d856_4_k_cu_99f1599e_293664cuda3std3__45__cpo5beginE,(_ZN40_INTERNAL_2da1d856_4_k_cu_99f1599e_293664cuda3std3__442_GLOBAL__N__2da1d856_4_k_cu_99f1599e_293666ignoreE - _ZN40_INTERNAL_2da1d856_4_k_cu_99f1599e_293664cuda3std3__45__cpo5beginE)
_ZN40_INTERNAL_2da1d856_4_k_cu_99f1599e_293664cuda3std3__45__cpo5beginE:
	.zero		1
	.type		_ZN40_INTERNAL_2da1d856_4_k_cu_99f1599e_293664cuda3std3__442_GLOBAL__N__2da1d856_4_k_cu_99f1599e_293666ignoreE,@object
	.size		_ZN40_INTERNAL_2da1d856_4_k_cu_99f1599e_293664cuda3std3__442_GLOBAL__N__2da1d856_4_k_cu_99f1599e_293666ignoreE,(_ZN40_INTERNAL_2da1d856_4_k_cu_99f1599e_293664cute7productE - _ZN40_INTERNAL_2da1d856_4_k_cu_99f1599e_293664cuda3std3__442_GLOBAL__N__2da1d856_4_k_cu_99f1599e_293666ignoreE)
_ZN40_INTERNAL_2da1d856_4_k_cu_99f1599e_293664cuda3std3__442_GLOBAL__N__2da1d856_4_k_cu_99f1599e_293666ignoreE:
	.zero		1
	.type		_ZN40_INTERNAL_2da1d856_4_k_cu_99f1599e_293664cute7productE,@object
	.size		_ZN40_INTERNAL_2da1d856_4_k_cu_99f1599e_293664cute7productE,(_ZN40_INTERNAL_2da1d856_4_k_cu_99f1599e_293664cuda3std3__45__cpo3endE - _ZN40_INTERNAL_2da1d856_4_k_cu_99f1599e_293664cute7productE)
_ZN40_INTERNAL_2da1d856_4_k_cu_99f1599e_293664cute7productE:
	.zero		1
	.type		_ZN40_INTERNAL_2da1d856_4_k_cu_99f1599e_293664cuda3std3__45__cpo3endE,@object
	.size		_ZN40_INTERNAL_2da1d856_4_k_cu_99f1599e_293664cuda3std3__45__cpo3endE,(_ZN40_INTERNAL_2da1d856_4_k_cu_99f1599e_293664cuda3std3__419piecewise_constructE - _ZN40_INTERNAL_2da1d856_4_k_cu_99f1599e_293664cuda3std3__45__cpo3endE)
_ZN40_INTERNAL_2da1d856_4_k_cu_99f1599e_293664cuda3std3__45__cpo3endE:
	.zero		1
	.type		_ZN40_INTERNAL_2da1d856_4_k_cu_99f1599e_293664cuda3std3__419piecewise_constructE,@object
	.size		_ZN40_INTERNAL_2da1d856_4_k_cu_99f1599e_293664cuda3std3__419piecewise_constructE,(_ZN40_INTERNAL_2da1d856_4_k_cu_99f1599e_293664cuda3std3__45__cpo4cendE - _ZN40_INTERNAL_2da1d856_4_k_cu_99f1599e_293664cuda3std3__419piecewise_constructE)
_ZN40_INTERNAL_2da1d856_4_k_cu_99f1599e_293664cuda3std3__419piecewise_constructE:
	.zero		1
	.type		_ZN40_INTERNAL_2da1d856_4_k_cu_99f1599e_293664cuda3std3__45__cpo4cendE,@object
	.size		_ZN40_INTERNAL_2da1d856_4_k_cu_99f1599e_293664cuda3std3__45__cpo4cendE,(_ZN40_INTERNAL_2da1d856_4_k_cu_99f1599e_293664cuda3std6ranges3__45__cpo4swapE - _ZN40_INTERNAL_2da1d856_4_k_cu_99f1599e_293664cuda3std3__45__cpo4cendE)
_ZN40_INTERNAL_2da1d856_4_k_cu_99f1599e_293664cuda3std3__45__cpo4cendE:
	.zero		1
	.type		_ZN40_INTERNAL_2da1d856_4_k_cu_99f1599e_293664cuda3std6ranges3__45__cpo4swapE,@object
	.size		_ZN40_INTERNAL_2da1d856_4_k_cu_99f1599e_293664cuda3std6ranges3__45__cpo4swapE,(.L_10 - _ZN40_INTERNAL_2da1d856_4_k_cu_99f1599e_293664cuda3std6ranges3__45__cpo4swapE)
_ZN40_INTERNAL_2da1d856_4_k_cu_99f1599e_293664cuda3std6ranges3__45__cpo4swapE:
	.zero		1
.L_10:


//--------------------- .nv.constant0._ZN7cutlass13device_kernelINS_4gemm6kernel13GemmUniversalIN4cute5tupleIJiiiiEEENS1_10collective13CollectiveMmaINS1_35MainloopSm100TmaUmmaWarpSpecializedILi12ELi2ELi4ENS5_IJNS4_1CILi2EEESB_NSA_ILi1EEEEEEEENS5_IJNSA_ILi128EEESF_NSA_ILi32EEEEEENS_10tfloat32_tENS5_IJlSC_lEEESI_SJ_NS4_8TiledMMAINS4_8MMA_AtomIJNS4_23SM100_MMA_TF32_2x1SM_SSISI_SI_fLi128ELi128ELNS4_4UMMA5MajorE0ELSO_0ELNSN_7ScaleInE0ELSP_0EEEEEENS4_6LayoutINS5_IJSC_SC_SC_EEENS5_IJNSA_ILi0EEESU_SU_EEEEENS5_IJNS4_10UnderscoreESX_SX_EEEEENS4_28SM100_TMA_2SM_LOAD_MULTICASTENS4_14ComposedLayoutINS4_7SwizzleILi3ELi4ELi3EEENS4_18smem_ptr_flag_bitsILi32EEENSS_INS5_IJNSA_ILi8EEESG_EEENS5_IJSG_SC_EEEEEEEvNS4_8identityENS4_18SM100_TMA_2SM_LOADES1A_vS1B_EENS_8epilogue10collective18CollectiveEpilogueINS1E_23Sm100TmaWarpSpecializedILi4ELi2ELi16ELb1ELb0EEEJNS5_IJNSA_ILi64EEESF_SG_EEENS5_IJNSS_IS1J_SC_EENSS_INS5_IJNSA_ILi16EEESB_EEENS5_IJSC_S1J_EEEEEEEESI_SJ_SI_SJ_NS1E_6fusion15FusionCallbacksIS1I_NS1R_17LinearCombinationISI_fSI_fLNS_15FloatRoundStyleE2EEES1K_S1Q_JEEENS4_5SM1004TMEM4LOAD26SM100_TMEM_LOAD_32dp32b16xENS4_13SM90_TMA_LOADENS11_INS12_ILi2ELi4ELi3EEES15_NSS_INS5_IJS16_S1M_EEENS5_IJS1M_SC_EEEEEEENS4_39AutoVectorizingCopyWithAssumedAlignmentILi128EEENS4_14SM90_TMA_STOREES26_S28_S28_EEEvvEEEEvNT_6ParamsE --------------------------
	.section	.nv.constant0._ZN7cutlass13device_kernelINS_4gemm6kernel13GemmUniversalIN4cute5tupleIJiiiiEEENS1_10collective13CollectiveMmaINS1_35MainloopSm100TmaUmmaWarpSpecializedILi12ELi2ELi4ENS5_IJNS4_1CILi2EEESB_NSA_ILi1EEEEEEEENS5_IJNSA_ILi128EEESF_NSA_ILi32EEEEEENS_10tfloat32_tENS5_IJlSC_lEEESI_SJ_NS4_8TiledMMAINS4_8MMA_AtomIJNS4_23SM100_MMA_TF32_2x1SM_SSISI_SI_fLi128ELi128ELNS4_4UMMA5MajorE0ELSO_0ELNSN_7ScaleInE0ELSP_0EEEEEENS4_6LayoutINS5_IJSC_SC_SC_EEENS5_IJNSA_ILi0EEESU_SU_EEEEENS5_IJNS4_10UnderscoreESX_SX_EEEEENS4_28SM100_TMA_2SM_LOAD_MULTICASTENS4_14ComposedLayoutINS4_7SwizzleILi3ELi4ELi3EEENS4_18smem_ptr_flag_bitsILi32EEENSS_INS5_IJNSA_ILi8EEESG_EEENS5_IJSG_SC_EEEEEEEvNS4_8identityENS4_18SM100_TMA_2SM_LOADES1A_vS1B_EENS_8epilogue10collective18CollectiveEpilogueINS1E_23Sm100TmaWarpSpecializedILi4ELi2ELi16ELb1ELb0EEEJNS5_IJNSA_ILi64EEESF_SG_EEENS5_IJNSS_IS1J_SC_EENSS_INS5_IJNSA_ILi16EEESB_EEENS5_IJSC_S1J_EEEEEEEESI_SJ_SI_SJ_NS1E_6fusion15FusionCallbacksIS1I_NS1R_17LinearCombinationISI_fSI_fLNS_15FloatRoundStyleE2EEES1K_S1Q_JEEENS4_5SM1004TMEM4LOAD26SM100_TMEM_LOAD_32dp32b16xENS4_13SM90_TMA_LOADENS11_INS12_ILi2ELi4ELi3EEES15_NSS_INS5_IJS16_S1M_EEENS5_IJS1M_SC_EEEEEEENS4_39AutoVectorizingCopyWithAssumedAlignmentILi128EEENS4_14SM90_TMA_STOREES26_S28_S28_EEEvvEEEEvNT_6ParamsE,"a",@progbits
	.sectionflags	@""
	.align	4
.nv.constant0._ZN7cutlass13device_kernelINS_4gemm6kernel13GemmUniversalIN4cute5tupleIJiiiiEEENS1_10collective13CollectiveMmaINS1_35MainloopSm100TmaUmmaWarpSpecializedILi12ELi2ELi4ENS5_IJNS4_1CILi2EEESB_NSA_ILi1EEEEEEEENS5_IJNSA_ILi128EEESF_NSA_ILi32EEEEEENS_10tfloat32_tENS5_IJlSC_lEEESI_SJ_NS4_8TiledMMAINS4_8MMA_AtomIJNS4_23SM100_MMA_TF32_2x1SM_SSISI_SI_fLi128ELi128ELNS4_4UMMA5MajorE0ELSO_0ELNSN_7ScaleInE0ELSP_0EEEEEENS4_6LayoutINS5_IJSC_SC_SC_EEENS5_IJNSA_ILi0EEESU_SU_EEEEENS5_IJNS4_10UnderscoreESX_SX_EEEEENS4_28SM100_TMA_2SM_LOAD_MULTICASTENS4_14ComposedLayoutINS4_7SwizzleILi3ELi4ELi3EEENS4_18smem_ptr_flag_bitsILi32EEENSS_INS5_IJNSA_ILi8EEESG_EEENS5_IJSG_SC_EEEEEEEvNS4_8identityENS4_18SM100_TMA_2SM_LOADES1A_vS1B_EENS_8epilogue10collective18CollectiveEpilogueINS1E_23Sm100TmaWarpSpecializedILi4ELi2ELi16ELb1ELb0EEEJNS5_IJNSA_ILi64EEESF_SG_EEENS5_IJNSS_IS1J_SC_EENSS_INS5_IJNSA_ILi16EEESB_EEENS5_IJSC_S1J_EEEEEEEESI_SJ_SI_SJ_NS1E_6fusion15FusionCallbacksIS1I_NS1R_17LinearCombinationISI_fSI_fLNS_15FloatRoundStyleE2EEES1K_S1Q_JEEENS4_5SM1004TMEM4LOAD26SM100_TMEM_LOAD_32dp32b16xENS4_13SM90_TMA_LOADENS11_INS12_ILi2ELi4ELi3EEES15_NSS_INS5_IJS16_S1M_EEENS5_IJS1M_SC_EEEEEEENS4_39AutoVectorizingCopyWithAssumedAlignmentILi128EEENS4_14SM90_TMA_STOREES26_S28_S28_EEEvvEEEEvNT_6ParamsE:
	.zero		2944


//--------------------- SYMBOLS --------------------------

	.type		.nv.reservedSmem.offset0,@object
	.size		.nv.reservedSmem.offset0,0x4
	.type		.nv.reservedSmem.cap,@object
	.size		.nv.reservedSmem.cap,0x4
	.type		__assertfail,@function
